//
// Generated by NVIDIA NVVM Compiler
//
// Compiler Build ID: CL-36424714
// Cuda compilation tools, release 13.0, V13.0.88
// Based on NVVM 20.0.0
//

.version 9.0
.target sm_100
.address_size 64

	// .globl	_Z8printTIDv
.extern .func  (.param .b32 func_retval0) vprintf
(
	.param .b64 vprintf_param_0,
	.param .b64 vprintf_param_1
)
;
// _ZZ6matmuliiiPfS_S_E5tileA has been demoted
// _ZZ6matmuliiiPfS_S_E5tileB has been demoted
.global .align 1 .b8 $str[14] = {91, 37, 100, 44, 37, 100, 93, 32, 45, 32, 37, 102, 10};
.global .align 1 .b8 $str$1[15] = {84, 104, 114, 101, 97, 100, 32, 105, 100, 58, 32, 37, 100, 10};
.global .align 1 .b8 $str$2[29] = {37, 102, 32, 42, 32, 37, 102, 32, 61, 32, 37, 102, 32, 102, 114, 111, 109, 32, 116, 104, 114, 101, 97, 100, 32, 37, 100, 10};
.global .align 1 .b8 $str$3[29] = {37, 102, 32, 43, 32, 37, 102, 32, 61, 32, 37, 102, 32, 102, 114, 111, 109, 32, 116, 104, 114, 101, 97, 100, 32, 37, 100, 10};

.visible .entry _Z8printTIDv()
{
	.local .align 8 .b8 	__local_depot0[8];
	.reg .b64 	%SP;
	.reg .b64 	%SPL;
	.reg .b32 	%r<4>;
	.reg .b64 	%rd<5>;

	mov.u64 	%SPL, __local_depot0;
	cvta.local.u64 	%SP, %SPL;
	add.u64 	%rd1, %SP, 0;
	add.u64 	%rd2, %SPL, 0;
	mov.u32 	%r1, %tid.x;
	st.local.u32 	[%rd2], %r1;
	mov.u64 	%rd3, $str$1;
	cvta.global.u64 	%rd4, %rd3;
	{ // callseq 0, 0
	.param .b64 param0;
	st.param.b64 	[param0], %rd4;
	.param .b64 param1;
	st.param.b64 	[param1], %rd1;
	.param .b32 retval0;
	call.uni (retval0), 
	vprintf, 
	(
	param0, 
	param1
	);
	ld.param.b32 	%r2, [retval0];
	} // callseq 0
	ret;

}
	// .globl	_Z12mul1DVectorsPfS_S_i
.visible .entry _Z12mul1DVectorsPfS_S_i(
	.param .u64 .ptr .align 1 _Z12mul1DVectorsPfS_S_i_param_0,
	.param .u64 .ptr .align 1 _Z12mul1DVectorsPfS_S_i_param_1,
	.param .u64 .ptr .align 1 _Z12mul1DVectorsPfS_S_i_param_2,
	.param .u32 _Z12mul1DVectorsPfS_S_i_param_3
)
{
	.local .align 8 .b8 	__local_depot1[32];
	.reg .b64 	%SP;
	.reg .b64 	%SPL;
	.reg .pred 	%p<2>;
	.reg .b32 	%r<8>;
	.reg .b32 	%f<6>;
	.reg .b64 	%rd<15>;
	.reg .b64 	%fd<4>;

	mov.u64 	%SPL, __local_depot1;
	cvta.local.u64 	%SP, %SPL;
	ld.param.u64 	%rd1, [_Z12mul1DVectorsPfS_S_i_param_0];
	ld.param.u64 	%rd2, [_Z12mul1DVectorsPfS_S_i_param_1];
	ld.param.u64 	%rd3, [_Z12mul1DVectorsPfS_S_i_param_2];
	ld.param.u32 	%r2, [_Z12mul1DVectorsPfS_S_i_param_3];
	mov.u32 	%r3, %tid.x;
	mov.u32 	%r4, %ctaid.x;
	mov.u32 	%r5, %ntid.x;
	mad.lo.s32 	%r1, %r4, %r5, %r3;
	setp.ge.s32 	%p1, %r1, %r2;
	@%p1 bra 	$L__BB1_2;
	add.u64 	%rd4, %SP, 0;
	add.u64 	%rd5, %SPL, 0;
	cvta.to.global.u64 	%rd6, %rd1;
	cvta.to.global.u64 	%rd7, %rd2;
	cvta.to.global.u64 	%rd8, %rd3;
	mul.wide.s32 	%rd9, %r1, 4;
	add.s64 	%rd10, %rd6, %rd9;
	ld.global.f32 	%f1, [%rd10];
	add.s64 	%rd11, %rd7, %rd9;
	ld.global.f32 	%f2, [%rd11];
	mul.f32 	%f3, %f1, %f2;
	add.s64 	%rd12, %rd8, %rd9;
	st.global.f32 	[%rd12], %f3;
	ld.global.f32 	%f4, [%rd10];
	cvt.f64.f32 	%fd1, %f4;
	ld.global.f32 	%f5, [%rd11];
	cvt.f64.f32 	%fd2, %f5;
	cvt.f64.f32 	%fd3, %f3;
	st.local.f64 	[%rd5], %fd1;
	st.local.f64 	[%rd5+8], %fd2;
	st.local.f64 	[%rd5+16], %fd3;
	st.local.u32 	[%rd5+24], %r1;
	mov.u64 	%rd13, $str$2;
	cvta.global.u64 	%rd14, %rd13;
	{ // callseq 1, 0
	.param .b64 param0;
	st.param.b64 	[param0], %rd14;
	.param .b64 param1;
	st.param.b64 	[param1], %rd4;
	.param .b32 retval0;
	call.uni (retval0), 
	vprintf, 
	(
	param0, 
	param1
	);
	ld.param.b32 	%r6, [retval0];
	} // callseq 1
$L__BB1_2:
	ret;

}
	// .globl	_Z6mataddPfS_S_ii
.visible .entry _Z6mataddPfS_S_ii(
	.param .u64 .ptr .align 1 _Z6mataddPfS_S_ii_param_0,
	.param .u64 .ptr .align 1 _Z6mataddPfS_S_ii_param_1,
	.param .u64 .ptr .align 1 _Z6mataddPfS_S_ii_param_2,
	.param .u32 _Z6mataddPfS_S_ii_param_3,
	.param .u32 _Z6mataddPfS_S_ii_param_4
)
{
	.local .align 8 .b8 	__local_depot2[32];
	.reg .b64 	%SP;
	.reg .b64 	%SPL;
	.reg .pred 	%p<4>;
	.reg .b32 	%r<16>;
	.reg .b32 	%f<6>;
	.reg .b64 	%rd<15>;
	.reg .b64 	%fd<4>;

	mov.u64 	%SPL, __local_depot2;
	cvta.local.u64 	%SP, %SPL;
	ld.param.u64 	%rd1, [_Z6mataddPfS_S_ii_param_0];
	ld.param.u64 	%rd2, [_Z6mataddPfS_S_ii_param_1];
	ld.param.u64 	%rd3, [_Z6mataddPfS_S_ii_param_2];
	ld.param.u32 	%r4, [_Z6mataddPfS_S_ii_param_3];
	ld.param.u32 	%r5, [_Z6mataddPfS_S_ii_param_4];
	mov.u32 	%r6, %ctaid.x;
	mov.u32 	%r7, %ntid.x;
	mov.u32 	%r8, %tid.x;
	mad.lo.s32 	%r1, %r6, %r7, %r8;
	mov.u32 	%r9, %ctaid.y;
	mov.u32 	%r10, %ntid.y;
	mov.u32 	%r11, %tid.y;
	mad.lo.s32 	%r12, %r9, %r10, %r11;
	setp.ge.s32 	%p1, %r1, %r4;
	setp.ge.s32 	%p2, %r12, %r5;
	or.pred  	%p3, %p1, %p2;
	@%p3 bra 	$L__BB2_2;
	add.u64 	%rd4, %SP, 0;
	add.u64 	%rd5, %SPL, 0;
	cvta.to.global.u64 	%rd6, %rd1;
	cvta.to.global.u64 	%rd7, %rd2;
	cvta.to.global.u64 	%rd8, %rd3;
	mad.lo.s32 	%r13, %r5, %r1, %r12;
	mul.wide.s32 	%rd9, %r13, 4;
	add.s64 	%rd10, %rd6, %rd9;
	ld.global.f32 	%f1, [%rd10];
	add.s64 	%rd11, %rd7, %rd9;
	ld.global.f32 	%f2, [%rd11];
	add.f32 	%f3, %f1, %f2;
	add.s64 	%rd12, %rd8, %rd9;
	st.global.f32 	[%rd12], %f3;
	ld.global.f32 	%f4, [%rd10];
	cvt.f64.f32 	%fd1, %f4;
	ld.global.f32 	%f5, [%rd11];
	cvt.f64.f32 	%fd2, %f5;
	cvt.f64.f32 	%fd3, %f3;
	st.local.f64 	[%rd5], %fd1;
	st.local.f64 	[%rd5+8], %fd2;
	st.local.f64 	[%rd5+16], %fd3;
	st.local.u32 	[%rd5+24], %r13;
	mov.u64 	%rd13, $str$3;
	cvta.global.u64 	%rd14, %rd13;
	{ // callseq 2, 0
	.param .b64 param0;
	st.param.b64 	[param0], %rd14;
	.param .b64 param1;
	st.param.b64 	[param1], %rd4;
	.param .b32 retval0;
	call.uni (retval0), 
	vprintf, 
	(
	param0, 
	param1
	);
	ld.param.b32 	%r14, [retval0];
	} // callseq 2
$L__BB2_2:
	ret;

}
	// .globl	_Z11fusedKernelPfS_S_iii
.visible .entry _Z11fusedKernelPfS_S_iii(
	.param .u64 .ptr .align 1 _Z11fusedKernelPfS_S_iii_param_0,
	.param .u64 .ptr .align 1 _Z11fusedKernelPfS_S_iii_param_1,
	.param .u64 .ptr .align 1 _Z11fusedKernelPfS_S_iii_param_2,
	.param .u32 _Z11fusedKernelPfS_S_iii_param_3,
	.param .u32 _Z11fusedKernelPfS_S_iii_param_4,
	.param .u32 _Z11fusedKernelPfS_S_iii_param_5
)
{
	.local .align 16 .b8 	__local_depot3[16];
	.reg .b64 	%SP;
	.reg .b64 	%SPL;
	.reg .pred 	%p<26>;
	.reg .b32 	%r<79>;
	.reg .b32 	%f<181>;
	.reg .b64 	%rd<34>;
	.reg .b64 	%fd<2>;
	// demoted variable
	.shared .align 4 .b8 _ZZ6matmuliiiPfS_S_E5tileA[1024];
	// demoted variable
	.shared .align 4 .b8 _ZZ6matmuliiiPfS_S_E5tileB[1024];
	mov.u64 	%SPL, __local_depot3;
	cvta.local.u64 	%SP, %SPL;
	ld.param.u64 	%rd4, [_Z11fusedKernelPfS_S_iii_param_0];
	ld.param.u64 	%rd5, [_Z11fusedKernelPfS_S_iii_param_1];
	ld.param.u32 	%r28, [_Z11fusedKernelPfS_S_iii_param_3];
	ld.param.u32 	%r29, [_Z11fusedKernelPfS_S_iii_param_4];
	ld.param.u32 	%r30, [_Z11fusedKernelPfS_S_iii_param_5];
	cvta.to.global.u64 	%rd1, %rd5;
	cvta.to.global.u64 	%rd2, %rd4;
	mov.u32 	%r1, %tid.y;
	mov.u32 	%r2, %tid.x;
	mov.u32 	%r31, %ctaid.y;
	shl.b32 	%r32, %r31, 4;
	add.s32 	%r3, %r32, %r1;
	mov.u32 	%r33, %ctaid.x;
	shl.b32 	%r34, %r33, 4;
	add.s32 	%r4, %r34, %r2;
	setp.lt.s32 	%p1, %r29, 1;
	mov.f32 	%f180, 0f00000000;
	@%p1 bra 	$L__BB3_19;
	add.s32 	%r5, %r29, 15;
	mul.lo.s32 	%r6, %r29, %r3;
	shl.b32 	%r36, %r1, 6;
	mov.u32 	%r37, _ZZ6matmuliiiPfS_S_E5tileA;
	add.s32 	%r7, %r37, %r36;
	mul.lo.s32 	%r8, %r29, %r4;
	setp.lt.u32 	%p2, %r29, 17;
	mov.f32 	%f180, 0f00000000;
	mov.b32 	%r78, 0;
	@%p2 bra 	$L__BB3_13;
	shr.u32 	%r39, %r5, 4;
	and.b32  	%r40, %r39, 134217726;
	neg.s32 	%r77, %r40;
	add.s32 	%r74, %r1, %r8;
	add.s32 	%r72, %r2, %r6;
	mov.f32 	%f180, 0f00000000;
	mov.b32 	%r76, 16;
	cvt.u64.u32 	%rd10, %r6;
	cvt.u64.u32 	%rd11, %r2;
	cvt.s64.s32 	%rd17, %r8;
	mov.u32 	%r73, %r2;
	mov.u32 	%r75, %r1;
$L__BB3_3:
	setp.ge.s32 	%p3, %r3, %r28;
	setp.ge.s32 	%p4, %r73, %r29;
	mov.f32 	%f172, 0f00000000;
	or.pred  	%p5, %p3, %p4;
	@%p5 bra 	$L__BB3_5;
	mul.wide.u32 	%rd6, %r72, 4;
	add.s64 	%rd7, %rd2, %rd6;
	ld.global.f32 	%f172, [%rd7];
$L__BB3_5:
	setp.ge.s32 	%p6, %r4, %r30;
	shl.b32 	%r41, %r2, 2;
	add.s32 	%r42, %r7, %r41;
	st.shared.f32 	[%r42], %f172;
	setp.ge.s32 	%p7, %r75, %r29;
	mov.f32 	%f173, 0f00000000;
	or.pred  	%p8, %p6, %p7;
	@%p8 bra 	$L__BB3_7;
	mul.wide.s32 	%rd8, %r74, 4;
	add.s64 	%rd9, %rd1, %rd8;
	ld.global.f32 	%f173, [%rd9];
$L__BB3_7:
	shl.b32 	%r43, %r1, 6;
	mov.u32 	%r44, _ZZ6matmuliiiPfS_S_E5tileB;
	shl.b32 	%r45, %r2, 2;
	add.s32 	%r46, %r44, %r45;
	add.s32 	%r47, %r46, %r43;
	st.shared.f32 	[%r47], %f173;
	bar.sync 	0;
	ld.shared.f32 	%f27, [%r7];
	ld.shared.f32 	%f28, [%r46];
	fma.rn.f32 	%f29, %f27, %f28, %f180;
	ld.shared.f32 	%f30, [%r7+4];
	ld.shared.f32 	%f31, [%r46+64];
	fma.rn.f32 	%f32, %f30, %f31, %f29;
	ld.shared.f32 	%f33, [%r7+8];
	ld.shared.f32 	%f34, [%r46+128];
	fma.rn.f32 	%f35, %f33, %f34, %f32;
	ld.shared.f32 	%f36, [%r7+12];
	ld.shared.f32 	%f37, [%r46+192];
	fma.rn.f32 	%f38, %f36, %f37, %f35;
	ld.shared.f32 	%f39, [%r7+16];
	ld.shared.f32 	%f40, [%r46+256];
	fma.rn.f32 	%f41, %f39, %f40, %f38;
	ld.shared.f32 	%f42, [%r7+20];
	ld.shared.f32 	%f43, [%r46+320];
	fma.rn.f32 	%f44, %f42, %f43, %f41;
	ld.shared.f32 	%f45, [%r7+24];
	ld.shared.f32 	%f46, [%r46+384];
	fma.rn.f32 	%f47, %f45, %f46, %f44;
	ld.shared.f32 	%f48, [%r7+28];
	ld.shared.f32 	%f49, [%r46+448];
	fma.rn.f32 	%f50, %f48, %f49, %f47;
	ld.shared.f32 	%f51, [%r7+32];
	ld.shared.f32 	%f52, [%r46+512];
	fma.rn.f32 	%f53, %f51, %f52, %f50;
	ld.shared.f32 	%f54, [%r7+36];
	ld.shared.f32 	%f55, [%r46+576];
	fma.rn.f32 	%f56, %f54, %f55, %f53;
	ld.shared.f32 	%f57, [%r7+40];
	ld.shared.f32 	%f58, [%r46+640];
	fma.rn.f32 	%f59, %f57, %f58, %f56;
	ld.shared.f32 	%f60, [%r7+44];
	ld.shared.f32 	%f61, [%r46+704];
	fma.rn.f32 	%f62, %f60, %f61, %f59;
	ld.shared.f32 	%f63, [%r7+48];
	ld.shared.f32 	%f64, [%r46+768];
	fma.rn.f32 	%f65, %f63, %f64, %f62;
	ld.shared.f32 	%f66, [%r7+52];
	ld.shared.f32 	%f67, [%r46+832];
	fma.rn.f32 	%f68, %f66, %f67, %f65;
	ld.shared.f32 	%f69, [%r7+56];
	ld.shared.f32 	%f70, [%r46+896];
	fma.rn.f32 	%f71, %f69, %f70, %f68;
	ld.shared.f32 	%f72, [%r7+60];
	ld.shared.f32 	%f73, [%r46+960];
	fma.rn.f32 	%f6, %f72, %f73, %f71;
	bar.sync 	0;
	add.s32 	%r48, %r73, 16;
	setp.ge.s32 	%p10, %r48, %r29;
	mov.f32 	%f174, 0f00000000;
	or.pred  	%p11, %p3, %p10;
	@%p11 bra 	$L__BB3_9;
	add.s32 	%r49, %r76, -16;
	cvt.u64.u32 	%rd12, %r49;
	add.s64 	%rd13, %rd12, %rd11;
	add.s64 	%rd14, %rd13, %rd10;
	shl.b64 	%rd15, %rd14, 2;
	add.s64 	%rd16, %rd2, %rd15;
	ld.global.f32 	%f174, [%rd16+64];
$L__BB3_9:
	shl.b32 	%r50, %r2, 2;
	add.s32 	%r51, %r7, %r50;
	st.shared.f32 	[%r51], %f174;
	add.s32 	%r52, %r75, 16;
	setp.ge.s32 	%p13, %r52, %r29;
	mov.f32 	%f175, 0f00000000;
	or.pred  	%p14, %p6, %p13;
	@%p14 bra 	$L__BB3_11;
	cvt.s64.s32 	%rd18, %r75;
	add.s64 	%rd19, %rd18, %rd17;
	shl.b64 	%rd20, %rd19, 2;
	add.s64 	%rd21, %rd1, %rd20;
	ld.global.f32 	%f175, [%rd21+64];
$L__BB3_11:
	shl.b32 	%r53, %r1, 6;
	mov.u32 	%r54, _ZZ6matmuliiiPfS_S_E5tileB;
	shl.b32 	%r55, %r2, 2;
	add.s32 	%r56, %r54, %r55;
	add.s32 	%r57, %r56, %r53;
	st.shared.f32 	[%r57], %f175;
	bar.sync 	0;
	ld.shared.f32 	%f75, [%r7];
	ld.shared.f32 	%f76, [%r56];
	fma.rn.f32 	%f77, %f75, %f76, %f6;
	ld.shared.f32 	%f78, [%r7+4];
	ld.shared.f32 	%f79, [%r56+64];
	fma.rn.f32 	%f80, %f78, %f79, %f77;
	ld.shared.f32 	%f81, [%r7+8];
	ld.shared.f32 	%f82, [%r56+128];
	fma.rn.f32 	%f83, %f81, %f82, %f80;
	ld.shared.f32 	%f84, [%r7+12];
	ld.shared.f32 	%f85, [%r56+192];
	fma.rn.f32 	%f86, %f84, %f85, %f83;
	ld.shared.f32 	%f87, [%r7+16];
	ld.shared.f32 	%f88, [%r56+256];
	fma.rn.f32 	%f89, %f87, %f88, %f86;
	ld.shared.f32 	%f90, [%r7+20];
	ld.shared.f32 	%f91, [%r56+320];
	fma.rn.f32 	%f92, %f90, %f91, %f89;
	ld.shared.f32 	%f93, [%r7+24];
	ld.shared.f32 	%f94, [%r56+384];
	fma.rn.f32 	%f95, %f93, %f94, %f92;
	ld.shared.f32 	%f96, [%r7+28];
	ld.shared.f32 	%f97, [%r56+448];
	fma.rn.f32 	%f98, %f96, %f97, %f95;
	ld.shared.f32 	%f99, [%r7+32];
	ld.shared.f32 	%f100, [%r56+512];
	fma.rn.f32 	%f101, %f99, %f100, %f98;
	ld.shared.f32 	%f102, [%r7+36];
	ld.shared.f32 	%f103, [%r56+576];
	fma.rn.f32 	%f104, %f102, %f103, %f101;
	ld.shared.f32 	%f105, [%r7+40];
	ld.shared.f32 	%f106, [%r56+640];
	fma.rn.f32 	%f107, %f105, %f106, %f104;
	ld.shared.f32 	%f108, [%r7+44];
	ld.shared.f32 	%f109, [%r56+704];
	fma.rn.f32 	%f110, %f108, %f109, %f107;
	ld.shared.f32 	%f111, [%r7+48];
	ld.shared.f32 	%f112, [%r56+768];
	fma.rn.f32 	%f113, %f111, %f112, %f110;
	ld.shared.f32 	%f114, [%r7+52];
	ld.shared.f32 	%f115, [%r56+832];
	fma.rn.f32 	%f116, %f114, %f115, %f113;
	ld.shared.f32 	%f117, [%r7+56];
	ld.shared.f32 	%f118, [%r56+896];
	fma.rn.f32 	%f119, %f117, %f118, %f116;
	ld.shared.f32 	%f120, [%r7+60];
	ld.shared.f32 	%f121, [%r56+960];
	fma.rn.f32 	%f180, %f120, %f121, %f119;
	bar.sync 	0;
	add.s32 	%r77, %r77, 2;
	add.s32 	%r76, %r76, 32;
	add.s32 	%r75, %r75, 32;
	add.s32 	%r74, %r74, 32;
	add.s32 	%r73, %r73, 32;
	add.s32 	%r72, %r72, 32;
	setp.ne.s32 	%p15, %r77, 0;
	@%p15 bra 	$L__BB3_3;
	and.b32  	%r78, %r5, 2147483616;
$L__BB3_13:
	and.b32  	%r58, %r5, 16;
	setp.eq.s32 	%p16, %r58, 0;
	@%p16 bra 	$L__BB3_19;
	setp.ge.s32 	%p17, %r3, %r28;
	add.s32 	%r59, %r78, %r2;
	setp.ge.s32 	%p18, %r59, %r29;
	mov.f32 	%f178, 0f00000000;
	or.pred  	%p19, %p17, %p18;
	@%p19 bra 	$L__BB3_16;
	add.s32 	%r60, %r59, %r6;
	mul.wide.u32 	%rd22, %r60, 4;
	add.s64 	%rd23, %rd2, %rd22;
	ld.global.f32 	%f178, [%rd23];
$L__BB3_16:
	setp.ge.s32 	%p20, %r4, %r30;
	shl.b32 	%r61, %r2, 2;
	add.s32 	%r62, %r7, %r61;
	st.shared.f32 	[%r62], %f178;
	add.s32 	%r27, %r78, %r1;
	setp.ge.s32 	%p21, %r27, %r29;
	mov.f32 	%f179, 0f00000000;
	or.pred  	%p22, %p20, %p21;
	@%p22 bra 	$L__BB3_18;
	add.s32 	%r63, %r27, %r8;
	mul.wide.s32 	%rd24, %r63, 4;
	add.s64 	%rd25, %rd1, %rd24;
	ld.global.f32 	%f179, [%rd25];
$L__BB3_18:
	shl.b32 	%r64, %r1, 6;
	mov.u32 	%r65, _ZZ6matmuliiiPfS_S_E5tileB;
	add.s32 	%r67, %r65, %r61;
	add.s32 	%r68, %r67, %r64;
	st.shared.f32 	[%r68], %f179;
	bar.sync 	0;
	ld.shared.f32 	%f124, [%r7];
	ld.shared.f32 	%f125, [%r67];
	fma.rn.f32 	%f126, %f124, %f125, %f180;
	ld.shared.f32 	%f127, [%r7+4];
	ld.shared.f32 	%f128, [%r67+64];
	fma.rn.f32 	%f129, %f127, %f128, %f126;
	ld.shared.f32 	%f130, [%r7+8];
	ld.shared.f32 	%f131, [%r67+128];
	fma.rn.f32 	%f132, %f130, %f131, %f129;
	ld.shared.f32 	%f133, [%r7+12];
	ld.shared.f32 	%f134, [%r67+192];
	fma.rn.f32 	%f135, %f133, %f134, %f132;
	ld.shared.f32 	%f136, [%r7+16];
	ld.shared.f32 	%f137, [%r67+256];
	fma.rn.f32 	%f138, %f136, %f137, %f135;
	ld.shared.f32 	%f139, [%r7+20];
	ld.shared.f32 	%f140, [%r67+320];
	fma.rn.f32 	%f141, %f139, %f140, %f138;
	ld.shared.f32 	%f142, [%r7+24];
	ld.shared.f32 	%f143, [%r67+384];
	fma.rn.f32 	%f144, %f142, %f143, %f141;
	ld.shared.f32 	%f145, [%r7+28];
	ld.shared.f32 	%f146, [%r67+448];
	fma.rn.f32 	%f147, %f145, %f146, %f144;
	ld.shared.f32 	%f148, [%r7+32];
	ld.shared.f32 	%f149, [%r67+512];
	fma.rn.f32 	%f150, %f148, %f149, %f147;
	ld.shared.f32 	%f151, [%r7+36];
	ld.shared.f32 	%f152, [%r67+576];
	fma.rn.f32 	%f153, %f151, %f152, %f150;
	ld.shared.f32 	%f154, [%r7+40];
	ld.shared.f32 	%f155, [%r67+640];
	fma.rn.f32 	%f156, %f154, %f155, %f153;
	ld.shared.f32 	%f157, [%r7+44];
	ld.shared.f32 	%f158, [%r67+704];
	fma.rn.f32 	%f159, %f157, %f158, %f156;
	ld.shared.f32 	%f160, [%r7+48];
	ld.shared.f32 	%f161, [%r67+768];
	fma.rn.f32 	%f162, %f160, %f161, %f159;
	ld.shared.f32 	%f163, [%r7+52];
	ld.shared.f32 	%f164, [%r67+832];
	fma.rn.f32 	%f165, %f163, %f164, %f162;
	ld.shared.f32 	%f166, [%r7+56];
	ld.shared.f32 	%f167, [%r67+896];
	fma.rn.f32 	%f168, %f166, %f167, %f165;
	ld.shared.f32 	%f169, [%r7+60];
	ld.shared.f32 	%f170, [%r67+960];
	fma.rn.f32 	%f180, %f169, %f170, %f168;
	bar.sync 	0;
$L__BB3_19:
	setp.ge.s32 	%p23, %r3, %r28;
	setp.ge.s32 	%p24, %r4, %r30;
	or.pred  	%p25, %p23, %p24;
	@%p25 bra 	$L__BB3_21;
	ld.param.u64 	%rd33, [_Z11fusedKernelPfS_S_iii_param_2];
	add.u64 	%rd26, %SP, 0;
	add.u64 	%rd27, %SPL, 0;
	mad.lo.s32 	%r69, %r30, %r3, %r4;
	cvta.to.global.u64 	%rd28, %rd33;
	mul.wide.s32 	%rd29, %r69, 4;
	add.s64 	%rd30, %rd28, %rd29;
	st.global.f32 	[%rd30], %f180;
	cvt.f64.f32 	%fd1, %f180;
	st.local.v2.u32 	[%rd27], {%r1, %r2};
	st.local.f64 	[%rd27+8], %fd1;
	mov.u64 	%rd31, $str;
	cvta.global.u64 	%rd32, %rd31;
	{ // callseq 3, 0
	.param .b64 param0;
	st.param.b64 	[param0], %rd32;
	.param .b64 param1;
	st.param.b64 	[param1], %rd26;
	.param .b32 retval0;
	call.uni (retval0), 
	vprintf, 
	(
	param0, 
	param1
	);
	ld.param.b32 	%r70, [retval0];
	} // callseq 3
$L__BB3_21:
	ret;

}


// ===== COMPILED SASS (sm_100) =====

	.target	sm_100

	.elftype	@"ET_EXEC"


//--------------------- .note.nv.tkinfo           --------------------------
	.section	.note.nv.tkinfo,"",@"SHT_NOTE"
	.sectionflags	@"SHF_NOTE_NV_TKINFO"
	.tkinfo
        /*0018*/ 	.word	0x00000002
        /*0030*/ 	.string	""
        /*0030*/ 	.string	"ptxas"
        /*0030*/ 	.string	"Cuda compilation tools, release 13.0, V13.0.88"
        /*0030*/ 	.string	"Build cuda_13.0.r13.0/compiler.36424714_0"
        /*0030*/ 	.string	"-arch sm_100 -m 64 "



//--------------------- .note.nv.cuinfo           --------------------------
	.section	.note.nv.cuinfo,"",@"SHT_NOTE"
	.sectionflags	@"SHF_NOTE_NV_CUINFO"
        /*0018*/ 	.short	0x0002
        /*001a*/ 	.short	0x0064
        /*001c*/ 	.short	0x0082
	.zero		2


//--------------------- .nv.info                  --------------------------
	.section	.nv.info,"",@"SHT_CUDA_INFO"
	.align	4


	//----- nvinfo : EIATTR_REGCOUNT
	.align		4
        /*0000*/ 	.byte	0x04, 0x2f
        /*0002*/ 	.short	(.L_5 - .L_4)
	.align		4
.L_4:
        /*0004*/ 	.word	index@(_Z8printTIDv)
        /*0008*/ 	.word	0x00000018


	//----- nvinfo : EIATTR_FRAME_SIZE
	.align		4
.L_5:
        /*000c*/ 	.byte	0x04, 0x11
        /*000e*/ 	.short	(.L_7 - .L_6)
	.align		4
.L_6:
        /*0010*/ 	.word	index@(_Z8printTIDv)
        /*0014*/ 	.word	0x00000008


	//----- nvinfo : EIATTR_REGCOUNT
	.align		4
.L_7:
        /*0018*/ 	.byte	0x04, 0x2f
        /*001a*/ 	.short	(.L_9 - .L_8)
	.align		4
.L_8:
        /*001c*/ 	.word	index@(_Z12mul1DVectorsPfS_S_i)
        /*0020*/ 	.word	0x00000018


	//----- nvinfo : EIATTR_FRAME_SIZE
	.align		4
.L_9:
        /*0024*/ 	.byte	0x04, 0x11
        /*0026*/ 	.short	(.L_11 - .L_10)
	.align		4
.L_10:
        /*0028*/ 	.word	index@(_Z12mul1DVectorsPfS_S_i)
        /*002c*/ 	.word	0x00000020


	//----- nvinfo : EIATTR_REGCOUNT
	.align		4
.L_11:
        /*0030*/ 	.byte	0x04, 0x2f
        /*0032*/ 	.short	(.L_13 - .L_12)
	.align		4
.L_12:
        /*0034*/ 	.word	index@(_Z6mataddPfS_S_ii)
        /*0038*/ 	.word	0x00000018


	//----- nvinfo : EIATTR_FRAME_SIZE
	.align		4
.L_13:
        /*003c*/ 	.byte	0x04, 0x11
        /*003e*/ 	.short	(.L_15 - .L_14)
	.align		4
.L_14:
        /*0040*/ 	.word	index@(_Z6mataddPfS_S_ii)
        /*0044*/ 	.word	0x00000020


	//----- nvinfo : EIATTR_REGCOUNT
	.align		4
.L_15:
        /*0048*/ 	.byte	0x04, 0x2f
        /*004a*/ 	.short	(.L_17 - .L_16)
	.align		4
.L_16:
        /*004c*/ 	.word	index@(_Z11fusedKernelPfS_S_iii)
        /*0050*/ 	.word	0x00000020


	//----- nvinfo : EIATTR_FRAME_SIZE
	.align		4
.L_17:
        /*0054*/ 	.byte	0x04, 0x11
        /*0056*/ 	.short	(.L_19 - .L_18)
	.align		4
.L_18:
        /*0058*/ 	.word	index@(_Z11fusedKernelPfS_S_iii)
        /*005c*/ 	.word	0x00000010


	//----- nvinfo : EIATTR_MIN_STACK_SIZE
	.align		4
.L_19:
        /*0060*/ 	.byte	0x04, 0x12
        /*0062*/ 	.short	(.L_21 - .L_20)
	.align		4
.L_20:
        /*0064*/ 	.word	index@(_Z11fusedKernelPfS_S_iii)
        /*0068*/ 	.word	0x00000010


	//----- nvinfo : EIATTR_MIN_STACK_SIZE
	.align		4
.L_21:
        /*006c*/ 	.byte	0x04, 0x12
        /*006e*/ 	.short	(.L_23 - .L_22)
	.align		4
.L_22:
        /*0070*/ 	.word	index@(_Z6mataddPfS_S_ii)
        /*0074*/ 	.word	0x00000020


	//----- nvinfo : EIATTR_MIN_STACK_SIZE
	.align		4
.L_23:
        /*0078*/ 	.byte	0x04, 0x12
        /*007a*/ 	.short	(.L_25 - .L_24)
	.align		4
.L_24:
        /*007c*/ 	.word	index@(_Z12mul1DVectorsPfS_S_i)
        /*0080*/ 	.word	0x00000020


	//----- nvinfo : EIATTR_MIN_STACK_SIZE
	.align		4
.L_25:
        /*0084*/ 	.byte	0x04, 0x12
        /*0086*/ 	.short	(.L_27 - .L_26)
	.align		4
.L_26:
        /*0088*/ 	.word	index@(_Z8printTIDv)
        /*008c*/ 	.word	0x00000008
.L_27:


//--------------------- .nv.compat                --------------------------
	.section	.nv.compat,"",@"SHT_CUDA_COMPAT_INFO"
	.align	4
        /*0000*/ 	.byte	0x02, 0x09, 0x00, 0x00, 0x02, 0x02, 0x01, 0x00, 0x02, 0x05, 0x05, 0x00, 0x03, 0x07, 0x01, 0x01
        /*0010*/ 	.byte	0x02, 0x03, 0x00, 0x00, 0x02, 0x06, 0x01, 0x00, 0x04, 0x0b, 0x08, 0x00, 0x09, 0x00, 0x00, 0x00
        /*0020*/ 	.byte	0x00, 0x00, 0x00, 0x00


//--------------------- .nv.info._Z11fusedKernelPfS_S_iii --------------------------
	.section	.nv.info._Z11fusedKernelPfS_S_iii,"",@"SHT_CUDA_INFO"
	.sectionflags	@""
	.align	4


	//----- nvinfo : EIATTR_CUDA_API_VERSION
	.align		4
        /*0000*/ 	.byte	0x04, 0x37
        /*0002*/ 	.short	(.L_29 - .L_28)
.L_28:
        /*0004*/ 	.word	0x00000082


	//----- nvinfo : EIATTR_KPARAM_INFO
	.align		4
.L_29:
        /*0008*/ 	.byte	0x04, 0x17
        /*000a*/ 	.short	(.L_31 - .L_30)
.L_30:
        /*000c*/ 	.word	0x00000000
        /*0010*/ 	.short	0x0005
        /*0012*/ 	.short	0x0020
        /*0014*/ 	.byte	0x00, 0xf0, 0x11, 0x00


	//----- nvinfo : EIATTR_KPARAM_INFO
	.align		4
.L_31:
        /*0018*/ 	.byte	0x04, 0x17
        /*001a*/ 	.short	(.L_33 - .L_32)
.L_32:
        /*001c*/ 	.word	0x00000000
        /*0020*/ 	.short	0x0004
        /*0022*/ 	.short	0x001c
        /*0024*/ 	.byte	0x00, 0xf0, 0x11, 0x00


	//----- nvinfo : EIATTR_KPARAM_INFO
	.align		4
.L_33:
        /*0028*/ 	.byte	0x04, 0x17
        /*002a*/ 	.short	(.L_35 - .L_34)
.L_34:
        /*002c*/ 	.word	0x00000000
        /*0030*/ 	.short	0x0003
        /*0032*/ 	.short	0x0018
        /*0034*/ 	.byte	0x00, 0xf0, 0x11, 0x00


	//----- nvinfo : EIATTR_KPARAM_INFO
	.align		4
.L_35:
        /*0038*/ 	.byte	0x04, 0x17
        /*003a*/ 	.short	(.L_37 - .L_36)
.L_36:
        /*003c*/ 	.word	0x00000000
        /*0040*/ 	.short	0x0002
        /*0042*/ 	.short	0x0010
        /*0044*/ 	.byte	0x00, 0xf5, 0x21, 0x00


	//----- nvinfo : EIATTR_KPARAM_INFO
	.align		4
.L_37:
        /*0048*/ 	.byte	0x04, 0x17
        /*004a*/ 	.short	(.L_39 - .L_38)
.L_38:
        /*004c*/ 	.word	0x00000000
        /*0050*/ 	.short	0x0001
        /*0052*/ 	.short	0x0008
        /*0054*/ 	.byte	0x00, 0xf5, 0x21, 0x00


	//----- nvinfo : EIATTR_KPARAM_INFO
	.align		4
.L_39:
        /*0058*/ 	.byte	0x04, 0x17
        /*005a*/ 	.short	(.L_41 - .L_40)
.L_40:
        /*005c*/ 	.word	0x00000000
        /*0060*/ 	.short	0x0000
        /*0062*/ 	.short	0x0000
        /*0064*/ 	.byte	0x00, 0xf5, 0x21, 0x00


	//----- nvinfo : EIATTR_SPARSE_MMA_MASK
	.align		4
.L_41:
        /*0068*/ 	.byte	0x03, 0x50
        /*006a*/ 	.short	0x0000


	//----- nvinfo : EIATTR_MAXREG_COUNT
	.align		4
        /*006c*/ 	.byte	0x03, 0x1b
        /*006e*/ 	.short	0x00ff


	//----- nvinfo : EIATTR_NUM_BARRIERS
	.align		4
        /*0070*/ 	.byte	0x02, 0x4c
        /*0072*/ 	.byte	0x01
	.zero		1


	//----- nvinfo : EIATTR_EXTERNS
	.align		4
        /*0074*/ 	.byte	0x04, 0x0f
        /*0076*/ 	.short	(.L_43 - .L_42)


	//   ....[0]....
	.align		4
.L_42:
        /*0078*/ 	.word	index@(vprintf)


	//----- nvinfo : EIATTR_MERCURY_ISA_VERSION
	.align		4
.L_43:
        /*007c*/ 	.byte	0x03, 0x5f
        /*007e*/ 	.short	0x0101


	//----- nvinfo : EIATTR_VRC_CTA_INIT_COUNT
	.align		4
        /*0080*/ 	.byte	0x02, 0x4a
	.zero		1
	.zero		1


	//----- nvinfo : EIATTR_SYSCALL_OFFSETS
	.align		4
        /*0084*/ 	.byte	0x04, 0x46
        /*0086*/ 	.short	(.L_45 - .L_44)


	//   ....[0]....
.L_44:
        /*0088*/ 	.word	0x00000fc0


	//----- nvinfo : EIATTR_EXIT_INSTR_OFFSETS
	.align		4
.L_45:
        /*008c*/ 	.byte	0x04, 0x1c
        /*008e*/ 	.short	(.L_47 - .L_46)


	//   ....[0]....
.L_46:
        /*0090*/ 	.word	0x00000ee0


	//   ....[1]....
        /*0094*/ 	.word	0x00000fd0


	//----- nvinfo : EIATTR_CRS_STACK_SIZE
	.align		4
.L_47:
        /*0098*/ 	.byte	0x04, 0x1e
        /*009a*/ 	.short	(.L_49 - .L_48)
.L_48:
        /*009c*/ 	.word	0x00000000


	//----- nvinfo : EIATTR_CBANK_PARAM_SIZE
	.align		4
.L_49:
        /*00a0*/ 	.byte	0x03, 0x19
        /*00a2*/ 	.short	0x0024


	//----- nvinfo : EIATTR_PARAM_CBANK
	.align		4
        /*00a4*/ 	.byte	0x04, 0x0a
        /*00a6*/ 	.short	(.L_51 - .L_50)
	.align		4
.L_50:
        /*00a8*/ 	.word	index@(.nv.constant0._Z11fusedKernelPfS_S_iii)
        /*00ac*/ 	.short	0x0380
        /*00ae*/ 	.short	0x0024


	//----- nvinfo : EIATTR_SW_WAR
	.align		4
.L_51:
        /*00b0*/ 	.byte	0x04, 0x36
        /*00b2*/ 	.short	(.L_53 - .L_52)
.L_52:
        /*00b4*/ 	.word	0x00000008
.L_53:


//--------------------- .nv.info._Z6mataddPfS_S_ii --------------------------
	.section	.nv.info._Z6mataddPfS_S_ii,"",@"SHT_CUDA_INFO"
	.sectionflags	@""
	.align	4


	//----- nvinfo : EIATTR_CUDA_API_VERSION
	.align		4
        /*0000*/ 	.byte	0x04, 0x37
        /*0002*/ 	.short	(.L_55 - .L_54)
.L_54:
        /*0004*/ 	.word	0x00000082


	//----- nvinfo : EIATTR_KPARAM_INFO
	.align		4
.L_55:
        /*0008*/ 	.byte	0x04, 0x17
        /*000a*/ 	.short	(.L_57 - .L_56)
.L_56:
        /*000c*/ 	.word	0x00000000
        /*0010*/ 	.short	0x0004
        /*0012*/ 	.short	0x001c
        /*0014*/ 	.byte	0x00, 0xf0, 0x11, 0x00


	//----- nvinfo : EIATTR_KPARAM_INFO
	.align		4
.L_57:
        /*0018*/ 	.byte	0x04, 0x17
        /*001a*/ 	.short	(.L_59 - .L_58)
.L_58:
        /*001c*/ 	.word	0x00000000
        /*0020*/ 	.short	0x0003
        /*0022*/ 	.short	0x0018
        /*0024*/ 	.byte	0x00, 0xf0, 0x11, 0x00


	//----- nvinfo : EIATTR_KPARAM_INFO
	.align		4
.L_59:
        /*0028*/ 	.byte	0x04, 0x17
        /*002a*/ 	.short	(.L_61 - .L_60)
.L_60:
        /*002c*/ 	.word	0x00000000
        /*0030*/ 	.short	0x0002
        /*0032*/ 	.short	0x0010
        /*0034*/ 	.byte	0x00, 0xf5, 0x21, 0x00


	//----- nvinfo : EIATTR_KPARAM_INFO
	.align		4
.L_61:
        /*0038*/ 	.byte	0x04, 0x17
        /*003a*/ 	.short	(.L_63 - .L_62)
.L_62:
        /*003c*/ 	.word	0x00000000
        /*0040*/ 	.short	0x0001
        /*0042*/ 	.short	0x0008
        /*0044*/ 	.byte	0x00, 0xf5, 0x21, 0x00


	//----- nvinfo : EIATTR_KPARAM_INFO
	.align		4
.L_63:
        /*0048*/ 	.byte	0x04, 0x17
        /*004a*/ 	.short	(.L_65 - .L_64)
.L_64:
        /*004c*/ 	.word	0x00000000
        /*0050*/ 	.short	0x0000
        /*0052*/ 	.short	0x0000
        /*0054*/ 	.byte	0x00, 0xf5, 0x21, 0x00


	//----- nvinfo : EIATTR_SPARSE_MMA_MASK
	.align		4
.L_65:
        /*0058*/ 	.byte	0x03, 0x50
        /*005a*/ 	.short	0x0000


	//----- nvinfo : EIATTR_MAXREG_COUNT
	.align		4
        /*005c*/ 	.byte	0x03, 0x1b
        /*005e*/ 	.short	0x00ff


	//----- nvinfo : EIATTR_EXTERNS
	.align		4
        /*0060*/ 	.byte	0x04, 0x0f
        /*0062*/ 	.short	(.L_67 - .L_66)


	//   ....[0]....
	.align		4
.L_66:
        /*0064*/ 	.word	index@(vprintf)


	//----- nvinfo : EIATTR_MERCURY_ISA_VERSION
	.align		4
.L_67:
        /*0068*/ 	.byte	0x03, 0x5f
        /*006a*/ 	.short	0x0101


	//----- nvinfo : EIATTR_VRC_CTA_INIT_COUNT
	.align		4
        /*006c*/ 	.byte	0x02, 0x4a
	.zero		1
	.zero		1


	//----- nvinfo : EIATTR_SYSCALL_OFFSETS
	.align		4
        /*0070*/ 	.byte	0x04, 0x46
        /*0072*/ 	.short	(.L_69 - .L_68)


	//   ....[0]....
.L_68:
        /*0074*/ 	.word	0x000002d0


	//----- nvinfo : EIATTR_EXIT_INSTR_OFFSETS
	.align		4
.L_69:
        /*0078*/ 	.byte	0x04, 0x1c
        /*007a*/ 	.short	(.L_71 - .L_70)


	//   ....[0]....
.L_70:
        /*007c*/ 	.word	0x00000110


	//   ....[1]....
        /*0080*/ 	.word	0x000002e0


	//----- nvinfo : EIATTR_CRS_STACK_SIZE
	.align		4
.L_71:
        /*0084*/ 	.byte	0x04, 0x1e
        /*0086*/ 	.short	(.L_73 - .L_72)
.L_72:
        /*0088*/ 	.word	0x00000000


	//----- nvinfo : EIATTR_CBANK_PARAM_SIZE
	.align		4
.L_73:
        /*008c*/ 	.byte	0x03, 0x19
        /*008e*/ 	.short	0x0020


	//----- nvinfo : EIATTR_PARAM_CBANK
	.align		4
        /*0090*/ 	.byte	0x04, 0x0a
        /*0092*/ 	.short	(.L_75 - .L_74)
	.align		4
.L_74:
        /*0094*/ 	.word	index@(.nv.constant0._Z6mataddPfS_S_ii)
        /*0098*/ 	.short	0x0380
        /*009a*/ 	.short	0x0020


	//----- nvinfo : EIATTR_SW_WAR
	.align		4
.L_75:
        /*009c*/ 	.byte	0x04, 0x36
        /*009e*/ 	.short	(.L_77 - .L_76)
.L_76:
        /*00a0*/ 	.word	0x00000008
.L_77:


//--------------------- .nv.info._Z12mul1DVectorsPfS_S_i --------------------------
	.section	.nv.info._Z12mul1DVectorsPfS_S_i,"",@"SHT_CUDA_INFO"
	.sectionflags	@""
	.align	4


	//----- nvinfo : EIATTR_CUDA_API_VERSION
	.align		4
        /*0000*/ 	.byte	0x04, 0x37
        /*0002*/ 	.short	(.L_79 - .L_78)
.L_78:
        /*0004*/ 	.word	0x00000082


	//----- nvinfo : EIATTR_KPARAM_INFO
	.align		4
.L_79:
        /*0008*/ 	.byte	0x04, 0x17
        /*000a*/ 	.short	(.L_81 - .L_80)
.L_80:
        /*000c*/ 	.word	0x00000000
        /*0010*/ 	.short	0x0003
        /*0012*/ 	.short	0x0018
        /*0014*/ 	.byte	0x00, 0xf0, 0x11, 0x00


	//----- nvinfo : EIATTR_KPARAM_INFO
	.align		4
.L_81:
        /*0018*/ 	.byte	0x04, 0x17
        /*001a*/ 	.short	(.L_83 - .L_82)
.L_82:
        /*001c*/ 	.word	0x00000000
        /*0020*/ 	.short	0x0002
        /*0022*/ 	.short	0x0010
        /*0024*/ 	.byte	0x00, 0xf5, 0x21, 0x00


	//----- nvinfo : EIATTR_KPARAM_INFO
	.align		4
.L_83:
        /*0028*/ 	.byte	0x04, 0x17
        /*002a*/ 	.short	(.L_85 - .L_84)
.L_84:
        /*002c*/ 	.word	0x00000000
        /*0030*/ 	.short	0x0001
        /*0032*/ 	.short	0x0008
        /*0034*/ 	.byte	0x00, 0xf5, 0x21, 0x00


	//----- nvinfo : EIATTR_KPARAM_INFO
	.align		4
.L_85:
        /*0038*/ 	.byte	0x04, 0x17
        /*003a*/ 	.short	(.L_87 - .L_86)
.L_86:
        /*003c*/ 	.word	0x00000000
        /*0040*/ 	.short	0x0000
        /*0042*/ 	.short	0x0000
        /*0044*/ 	.byte	0x00, 0xf5, 0x21, 0x00


	//----- nvinfo : EIATTR_SPARSE_MMA_MASK
	.align		4
.L_87:
        /*0048*/ 	.byte	0x03, 0x50
        /*004a*/ 	.short	0x0000


	//----- nvinfo : EIATTR_MAXREG_COUNT
	.align		4
        /*004c*/ 	.byte	0x03, 0x1b
        /*004e*/ 	.short	0x00ff


	//----- nvinfo : EIATTR_EXTERNS
	.align		4
        /*0050*/ 	.byte	0x04, 0x0f
        /*0052*/ 	.short	(.L_89 - .L_88)


	//   ....[0]....
	.align		4
.L_88:
        /*0054*/ 	.word	index@(vprintf)


	//----- nvinfo : EIATTR_MERCURY_ISA_VERSION
	.align		4
.L_89:
        /*0058*/ 	.byte	0x03, 0x5f
        /*005a*/ 	.short	0x0101


	//----- nvinfo : EIATTR_VRC_CTA_INIT_COUNT
	.align		4
        /*005c*/ 	.byte	0x02, 0x4a
	.zero		1
	.zero		1


	//----- nvinfo : EIATTR_SYSCALL_OFFSETS
	.align		4
        /*0060*/ 	.byte	0x04, 0x46
        /*0062*/ 	.short	(.L_91 - .L_90)


	//   ....[0]....
.L_90:
        /*0064*/ 	.word	0x00000270


	//----- nvinfo : EIATTR_EXIT_INSTR_OFFSETS
	.align		4
.L_91:
        /*0068*/ 	.byte	0x04, 0x1c
        /*006a*/ 	.short	(.L_93 - .L_92)


	//   ....[0]....
.L_92:
        /*006c*/ 	.word	0x000000c0


	//   ....[1]....
        /*0070*/ 	.word	0x00000280


	//----- nvinfo : EIATTR_CRS_STACK_SIZE
	.align		4
.L_93:
        /*0074*/ 	.byte	0x04, 0x1e
        /*0076*/ 	.short	(.L_95 - .L_94)
.L_94:
        /*0078*/ 	.word	0x00000000


	//----- nvinfo : EIATTR_CBANK_PARAM_SIZE
	.align		4
.L_95:
        /*007c*/ 	.byte	0x03, 0x19
        /*007e*/ 	.short	0x001c


	//----- nvinfo : EIATTR_PARAM_CBANK
	.align		4
        /*0080*/ 	.byte	0x04, 0x0a
        /*0082*/ 	.short	(.L_97 - .L_96)
	.align		4
.L_96:
        /*0084*/ 	.word	index@(.nv.constant0._Z12mul1DVectorsPfS_S_i)
        /*0088*/ 	.short	0x0380
        /*008a*/ 	.short	0x001c


	//----- nvinfo : EIATTR_SW_WAR
	.align		4
.L_97:
        /*008c*/ 	.byte	0x04, 0x36
        /*008e*/ 	.short	(.L_99 - .L_98)
.L_98:
        /*0090*/ 	.word	0x00000008
.L_99:


//--------------------- .nv.info._Z8printTIDv     --------------------------
	.section	.nv.info._Z8printTIDv,"",@"SHT_CUDA_INFO"
	.sectionflags	@""
	.align	4


	//----- nvinfo : EIATTR_CUDA_API_VERSION
	.align		4
        /*0000*/ 	.byte	0x04, 0x37
        /*0002*/ 	.short	(.L_101 - .L_100)
.L_100:
        /*0004*/ 	.word	0x00000082


	//----- nvinfo : EIATTR_SPARSE_MMA_MASK
	.align		4
.L_101:
        /*0008*/ 	.byte	0x03, 0x50
        /*000a*/ 	.short	0x0000


	//----- nvinfo : EIATTR_MAXREG_COUNT
	.align		4
        /*000c*/ 	.byte	0x03, 0x1b
        /*000e*/ 	.short	0x00ff


	//----- nvinfo : EIATTR_EXTERNS
	.align		4
        /*0010*/ 	.byte	0x04, 0x0f
        /*0012*/ 	.short	(.L_103 - .L_102)


	//   ....[0]....
	.align		4
.L_102:
        /*0014*/ 	.word	index@(vprintf)


	//----- nvinfo : EIATTR_MERCURY_ISA_VERSION
	.align		4
.L_103:
        /*0018*/ 	.byte	0x03, 0x5f
        /*001a*/ 	.short	0x0101


	//----- nvinfo : EIATTR_VRC_CTA_INIT_COUNT
	.align		4
        /*001c*/ 	.byte	0x02, 0x4a
	.zero		1
	.zero		1


	//----- nvinfo : EIATTR_SYSCALL_OFFSETS
	.align		4
        /*0020*/ 	.byte	0x04, 0x46
        /*0022*/ 	.short	(.L_105 - .L_104)


	//   ....[0]....
.L_104:
        /*0024*/ 	.word	0x000000e0


	//----- nvinfo : EIATTR_EXIT_INSTR_OFFSETS
	.align		4
.L_105:
        /*0028*/ 	.byte	0x04, 0x1c
        /*002a*/ 	.short	(.L_107 - .L_106)


	//   ....[0]....
.L_106:
        /*002c*/ 	.word	0x000000f0


	//----- nvinfo : EIATTR_SW_WAR
	.align		4
.L_107:
        /*0030*/ 	.byte	0x04, 0x36
        /*0032*/ 	.short	(.L_109 - .L_108)
.L_108:
        /*0034*/ 	.word	0x00000008
.L_109:


//--------------------- .nv.callgraph             --------------------------
	.section	.nv.callgraph,"",@"SHT_CUDA_CALLGRAPH"
	.align	4
	.sectionentsize	8
	.align		4
        /*0000*/ 	.word	0x00000000
	.align		4
        /*0004*/ 	.word	0xffffffff
	.align		4
        /*0008*/ 	.word	index@(_Z11fusedKernelPfS_S_iii)
	.align		4
        /*000c*/ 	.word	index@(vprintf)
	.align		4
        /*0010*/ 	.word	index@(_Z6mataddPfS_S_ii)
	.align		4
        /*0014*/ 	.word	index@(vprintf)
	.align		4
        /*0018*/ 	.word	index@(_Z12mul1DVectorsPfS_S_i)
	.align		4
        /*001c*/ 	.word	index@(vprintf)
	.align		4
        /*0020*/ 	.word	index@(_Z8printTIDv)
	.align		4
        /*0024*/ 	.word	index@(vprintf)
	.align		4
        /*0028*/ 	.word	0x00000000
	.align		4
        /*002c*/ 	.word	0xfffffffe
	.align		4
        /*0030*/ 	.word	0x00000000
	.align		4
        /*0034*/ 	.word	0xfffffffd
	.align		4
        /*0038*/ 	.word	0x00000000
	.align		4
        /*003c*/ 	.word	0xfffffffc


//--------------------- .nv.constant4             --------------------------
	.section	.nv.constant4,"a",@progbits
	.align	8
	.align		8
.nv.constant4:
        /*0000*/ 	.dword	vprintf
	.align		8
        /*0008*/ 	.dword	$str
	.align		8
        /*0010*/ 	.dword	$str$1
	.align		8
        /*0018*/ 	.dword	$str$2
	.align		8
        /*0020*/ 	.dword	$str$3


//--------------------- .text._Z11fusedKernelPfS_S_iii --------------------------
	.section	.text._Z11fusedKernelPfS_S_iii,"ax",@progbits
	.align	128
        .global         _Z11fusedKernelPfS_S_iii
        .type           _Z11fusedKernelPfS_S_iii,@function
        .size           _Z11fusedKernelPfS_S_iii,(.L_x_11 - _Z11fusedKernelPfS_S_iii)
        .other          _Z11fusedKernelPfS_S_iii,@"STO_CUDA_ENTRY STV_DEFAULT"
_Z11fusedKernelPfS_S_iii:
.text._Z11fusedKernelPfS_S_iii:
[----:B------:R-:W0:Y:S01]  /*0000*/  LDC R1, c[0x0][0x37c] ;  /* 0x0000df00ff017b82 */ /* 0x000e220000000800 */
[----:B------:R-:W1:Y:S01]  /*0010*/  S2R R5, SR_CTAID.Y ;  /* 0x0000000000057919 */ /* 0x000e620000002600 */
[----:B------:R-:W2:Y:S01]  /*0020*/  LDCU UR7, c[0x0][0x39c] ;  /* 0x00007380ff0777ac */ /* 0x000ea20008000800 */
[----:B0-----:R-:W-:Y:S01]  /*0030*/  IADD3 R1, PT, PT, R1, -0x10, RZ ;  /* 0xfffffff001017810 */ /* 0x001fe20007ffe0ff */
[----:B------:R-:W-:Y:S01]  /*0040*/  HFMA2 R25, -RZ, RZ, 0, 0 ;  /* 0x00000000ff197431 */ /* 0x000fe200000001ff */
[----:B------:R-:W0:Y:S01]  /*0050*/  S2R R0, SR_CTAID.X ;  /* 0x0000000000007919 */ /* 0x000e220000002500 */
[----:B------:R-:W3:Y:S01]  /*0060*/  LDCU UR4, c[0x0][0x2f8] ;  /* 0x00005f00ff0477ac */ /* 0x000ee20008000800 */
[----:B------:R-:W1:Y:S01]  /*0070*/  S2R R2, SR_TID.Y ;  /* 0x0000000000027919 */ /* 0x000e620000002200 */
[----:B------:R-:W4:Y:S01]  /*0080*/  LDCU UR5, c[0x0][0x2fc] ;  /* 0x00005f80ff0577ac */ /* 0x000f220008000800 */
[----:B------:R-:W0:Y:S01]  /*0090*/  S2R R3, SR_TID.X ;  /* 0x0000000000037919 */ /* 0x000e220000002100 */
[----:B------:R-:W0:Y:S01]  /*00a0*/  LDCU.64 UR10, c[0x0][0x358] ;  /* 0x00006b00ff0a77ac */ /* 0x000e220008000a00 */
[----:B--2---:R-:W-:Y:S01]  /*00b0*/  UISETP.GE.AND UP0, UPT, UR7, 0x1, UPT ;  /* 0x000000010700788c */ /* 0x004fe2000bf06270 */
[----:B---3--:R-:W-:-:S04]  /*00c0*/  IADD3 R6, P0, PT, R1, UR4, RZ ;  /* 0x0000000401067c10 */ /* 0x008fc8000ff1e0ff */
[----:B----4-:R-:W-:Y:S02]  /*00d0*/  IADD3.X R7, PT, PT, RZ, UR5, RZ, P0, !PT ;  /* 0x00000005ff077c10 */ /* 0x010fe400087fe4ff */
[----:B-1----:R-:W-:Y:S02]  /*00e0*/  LEA R5, R5, R2, 0x4 ;  /* 0x0000000205057211 */ /* 0x002fe400078e20ff */
[----:B0-----:R-:W-:Y:S01]  /*00f0*/  LEA R0, R0, R3, 0x4 ;  /* 0x0000000300007211 */ /* 0x001fe200078e20ff */
[----:B------:R-:W-:Y:S06]  /*0100*/  BRA.U !UP0, `(.L_x_0) ;  /* 0x0000000d08647547 */ /* 0x000fec000b800000 */
[----:B------:R-:W0:Y:S01]  /*0110*/  S2UR UR6, SR_CgaCtaId ;  /* 0x00000000000679c3 */ /* 0x000e220000008800 */
[----:B------:R-:W-:Y:S02]  /*0120*/  UISETP.GE.U32.AND UP0, UPT, UR7, 0x11, UPT ;  /* 0x000000110700788c */ /* 0x000fe4000bf06070 */
[----:B------:R-:W-:Y:S01]  /*0130*/  IMAD R22, R5, UR7, RZ ;  /* 0x0000000705167c24 */ /* 0x000fe2000f8e02ff */
[----:B------:R-:W-:Y:S01]  /*0140*/  UMOV UR5, 0x400 ;  /* 0x0000040000057882 */ /* 0x000fe20000000000 */
[----:B------:R-:W-:Y:S01]  /*0150*/  IMAD R23, R0, UR7, RZ ;  /* 0x0000000700177c24 */ /* 0x000fe2000f8e02ff */
[----:B------:R-:W-:Y:S01]  /*0160*/  MOV R25, RZ ;  /* 0x000000ff00197202 */ /* 0x000fe20000000f00 */
[----:B------:R-:W-:Y:S02]  /*0170*/  UIADD3 UR9, UPT, UPT, UR7, 0xf, URZ ;  /* 0x0000000f07097890 */ /* 0x000fe4000fffe0ff */
[----:B0-----:R-:W-:-:S06]  /*0180*/  ULEA UR4, UR6, UR5, 0x18 ;  /* 0x0000000506047291 */ /* 0x001fcc000f8ec0ff */
[----:B------:R-:W-:Y:S01]  /*0190*/  LEA R4, R2, UR4, 0x6 ;  /* 0x0000000402047c11 */ /* 0x000fe2000f8e30ff */
[----:B------:R-:W-:Y:S01]  /*01a0*/  UMOV UR4, URZ ;  /* 0x000000ff00047c82 */ /* 0x000fe20008000000 */
[----:B------:R-:W-:Y:S05]  /*01b0*/  BRA.U !UP0, `(.L_x_1) ;  /* 0x0000000908387547 */ /* 0x000fea000b800000 */
[----:B------:R-:W0:Y:S01]  /*01c0*/  LDCU UR5, c[0x0][0x398] ;  /* 0x00007300ff0577ac */ /* 0x000e220008000800 */
[-C--:B------:R-:W-:Y:S01]  /*01d0*/  IADD3 R21, PT, PT, R23, R2.reuse, RZ ;  /* 0x0000000217157210 */ /* 0x080fe20007ffe0ff */
[----:B------:R-:W-:Y:S01]  /*01e0*/  IMAD.MOV.U32 R25, RZ, RZ, RZ ;  /* 0x000000ffff197224 */ /* 0x000fe200078e00ff */
[-C--:B------:R-:W-:Y:S01]  /*01f0*/  IADD3 R20, PT, PT, R22, R3.reuse, RZ ;  /* 0x0000000316147210 */ /* 0x080fe20007ffe0ff */
[----:B------:R-:W-:Y:S01]  /*0200*/  USHF.R.U32.HI UR4, URZ, 0x4, UR9 ;  /* 0x00000004ff047899 */ /* 0x000fe20008011609 */
[----:B------:R-:W-:Y:S01]  /*0210*/  MOV R19, 0x10 ;  /* 0x0000001000137802 */ /* 0x000fe20000000f00 */
[----:B------:R-:W1:Y:S01]  /*0220*/  LDCU UR12, c[0x0][0x3a0] ;  /* 0x00007400ff0c77ac */ /* 0x000e620008000800 */
[----:B------:R-:W-:Y:S02]  /*0230*/  MOV R18, R3 ;  /* 0x0000000300127202 */ /* 0x000fe40000000f00 */
[----:B------:R-:W-:Y:S01]  /*0240*/  MOV R16, R2 ;  /* 0x0000000200107202 */ /* 0x000fe20000000f00 */
[----:B------:R-:W-:Y:S01]  /*0250*/  ULOP3.LUT UR4, UR4, 0x7fffffe, URZ, 0xc0, !UPT ;  /* 0x07fffffe04047892 */ /* 0x000fe2000f8ec0ff */
[----:B------:R-:W2:Y:S03]  /*0260*/  LDCU UR7, c[0x0][0x39c] ;  /* 0x00007380ff0777ac */ /* 0x000ea60008000800 */
[----:B------:R-:W-:Y:S01]  /*0270*/  UIADD3 UR4, UPT, UPT, -UR4, URZ, URZ ;  /* 0x000000ff04047290 */ /* 0x000fe2000fffe1ff */
[----:B0-----:R-:W-:-:S13]  /*0280*/  ISETP.GE.AND P1, PT, R5, UR5, PT ;  /* 0x0000000505007c0c */ /* 0x001fda000bf26270 */
.L_x_2:
[----:B-1----:R-:W-:Y:S01]  /*0290*/  ISETP.GE.AND P0, PT, R0, UR12, PT ;  /* 0x0000000c00007c0c */ /* 0x002fe2000bf06270 */
[----:B------:R-:W-:Y:S01]  /*02a0*/  HFMA2 R24, -RZ, RZ, 0, 0 ;  /* 0x00000000ff187431 */ /* 0x000fe200000001ff */
[----:B--2---:R-:W-:Y:S02]  /*02b0*/  ISETP.GE.OR P2, PT, R18, UR7, P1 ;  /* 0x0000000712007c0c */ /* 0x004fe40008f46670 */
[----:B------:R-:W-:Y:S02]  /*02c0*/  ISETP.GE.OR P3, PT, R16, UR7, P0 ;  /* 0x0000000710007c0c */ /* 0x000fe40008766670 */
[----:B------:R-:W-:-:S09]  /*02d0*/  MOV R26, RZ ;  /* 0x000000ff001a7202 */ /* 0x000fd20000000f00 */
[----:B------:R-:W0:Y:S08]  /*02e0*/  @!P2 LDC.64 R10, c[0x0][0x380] ;  /* 0x0000e000ff0aab82 */ /* 0x000e300000000a00 */
[----:B------:R-:W1:Y:S01]  /*02f0*/  @!P3 LDC.64 R8, c[0x0][0x388] ;  /* 0x0000e200ff08bb82 */ /* 0x000e620000000a00 */
[----:B0-----:R-:W-:-:S05]  /*0300*/  @!P2 IMAD.WIDE.U32 R10, R20, 0x4, R10 ;  /* 0x00000004140aa825 */ /* 0x001fca00078e000a */
[----:B------:R-:W2:Y:S01]  /*0310*/  @!P2 LDG.E R24, desc[UR10][R10.64] ;  /* 0x0000000a0a18a981 */ /* 0x000ea2000c1e1900 */
[----:B-1----:R-:W-:-:S05]  /*0320*/  @!P3 IMAD.WIDE R8, R21, 0x4, R8 ;  /* 0x000000041508b825 */ /* 0x002fca00078e0208 */
[----:B------:R-:W3:Y:S01]  /*0330*/  @!P3 LDG.E R26, desc[UR10][R8.64] ;  /* 0x0000000a081ab981 */ /* 0x000ee2000c1e1900 */
[----:B------:R-:W0:Y:S01]  /*0340*/  S2UR UR6, SR_CgaCtaId ;  /* 0x00000000000679c3 */ /* 0x000e220000008800 */
[----:B------:R-:W-:Y:S02]  /*0350*/  UMOV UR5, 0x400 ;  /* 0x0000040000057882 */ /* 0x000fe40000000000 */
[----:B------:R-:W-:Y:S01]  /*0360*/  UIADD3 UR8, UPT, UPT, UR5, 0x400, URZ ;  /* 0x0000040005087890 */ /* 0x000fe2000fffe0ff */
[----:B------:R-:W-:-:S03]  /*0370*/  LEA R29, R3, R4, 0x2 ;  /* 0x00000004031d7211 */ /* 0x000fc600078e10ff */
[----:B0-----:R-:W-:-:S06]  /*0380*/  ULEA UR8, UR6, UR8, 0x18 ;  /* 0x0000000806087291 */ /* 0x001fcc000f8ec0ff */
[----:B------:R-:W-:-:S05]  /*0390*/  LEA R17, R3, UR8, 0x2 ;  /* 0x0000000803117c11 */ /* 0x000fca000f8e10ff */
[----:B------:R-:W-:Y:S01]  /*03a0*/  IMAD R15, R2, 0x40, R17 ;  /* 0x00000040020f7824 */ /* 0x000fe200078e0211 */
[----:B--2---:R-:W-:Y:S04]  /*03b0*/  STS [R29], R24 ;  /* 0x000000181d007388 */ /* 0x004fe80000000800 */
[----:B---3--:R-:W-:Y:S01]  /*03c0*/  STS [R15], R26 ;  /* 0x0000001a0f007388 */ /* 0x008fe20000000800 */
[----:B------:R-:W-:Y:S06]  /*03d0*/  BAR.SYNC.DEFER_BLOCKING 0x0 ;  /* 0x0000000000007b1d */ /* 0x000fec0000010000 */
[----:B------:R-:W-:Y:S04]  /*03e0*/  LDS R8, [R17] ;  /* 0x0000000011087984 */ /* 0x000fe80000000800 */
[----:B------:R-:W0:Y:S04]  /*03f0*/  LDS.128 R12, [R4] ;  /* 0x00000000040c7984 */ /* 0x000e280000000c00 */
[----:B------:R-:W1:Y:S04]  /*0400*/  LDS R9, [R17+0x40] ;  /* 0x0000400011097984 */ /* 0x000e680000000800 */
[----:B------:R-:W2:Y:S04]  /*0410*/  LDS R27, [R17+0x80] ;  /* 0x00008000111b7984 */ /* 0x000ea80000000800 */
[----:B------:R-:W-:Y:S04]  /*0420*/  LDS R26, [R17+0x140] ;  /* 0x00014000111a7984 */ /* 0x000fe80000000800 */
[----:B------:R-:W-:Y:S04]  /*0430*/  LDS R24, [R17+0x1c0] ;  /* 0x0001c00011187984 */ /* 0x000fe80000000800 */
[----:B------:R-:W-:Y:S01]  /*0440*/  LDS R29, [R17+0x300] ;  /* 0x00030000111d7984 */ /* 0x000fe20000000800 */
[----:B0-----:R-:W-:-:S03]  /*0450*/  FFMA R8, R12, R8, R25 ;  /* 0x000000080c087223 */ /* 0x001fc60000000019 */
[----:B------:R-:W0:Y:S01]  /*0460*/  LDS R12, [R17+0xc0] ;  /* 0x0000c000110c7984 */ /* 0x000e220000000800 */
[----:B-1----:R-:W-:-:S03]  /*0470*/  FFMA R28, R9, R13, R8 ;  /* 0x0000000d091c7223 */ /* 0x002fc60000000008 */
[----:B------:R-:W-:Y:S04]  /*0480*/  LDS R13, [R17+0x100] ;  /* 0x00010000110d7984 */ /* 0x000fe80000000800 */
[----:B------:R-:W1:Y:S04]  /*0490*/  LDS.128 R8, [R4+0x10] ;  /* 0x0000100004087984 */ /* 0x000e680000000c00 */
[----:B------:R-:W3:Y:S01]  /*04a0*/  LDS R25, [R17+0x180] ;  /* 0x0001800011197984 */ /* 0x000ee20000000800 */
[----:B--2---:R-:W-:-:S04]  /*04b0*/  FFMA R27, R27, R14, R28 ;  /* 0x0000000e1b1b7223 */ /* 0x004fc8000000001c */
[----:B0-----:R-:W-:-:S04]  /*04c0*/  FFMA R15, R12, R15, R27 ;  /* 0x0000000f0c0f7223 */ /* 0x001fc8000000001b */
[----:B-1----:R-:W-:Y:S02]  /*04d0*/  FFMA R13, R8, R13, R15 ;  /* 0x0000000d080d7223 */ /* 0x002fe4000000000f */
[----:B------:R-:W-:Y:S02]  /*04e0*/  LDS R8, [R17+0x240] ;  /* 0x0002400011087984 */ /* 0x000fe40000000800 */
[----:B------:R-:W-:Y:S02]  /*04f0*/  FFMA R26, R26, R9, R13 ;  /* 0x000000091a1a7223 */ /* 0x000fe4000000000d */
[----:B------:R-:W-:Y:S04]  /*0500*/  LDS R9, [R17+0x200] ;  /* 0x0002000011097984 */ /* 0x000fe80000000800 */
[----:B------:R-:W0:Y:S01]  /*0510*/  LDS.128 R12, [R4+0x20] ;  /* 0x00002000040c7984 */ /* 0x000e220000000c00 */
[----:B---3--:R-:W-:-:S03]  /*0520*/  FFMA R27, R25, R10, R26 ;  /* 0x0000000a191b7223 */ /* 0x008fc6000000001a */
[----:B------:R-:W1:Y:S04]  /*0530*/  LDS R25, [R17+0x280] ;  /* 0x0002800011197984 */ /* 0x000e680000000800 */
[----:B------:R-:W2:Y:S01]  /*0540*/  LDS R26, [R17+0x2c0] ;  /* 0x0002c000111a7984 */ /* 0x000ea20000000800 */
[----:B------:R-:W-:Y:S01]  /*0550*/  IADD3 R10, PT, PT, R18, 0x10, RZ ;  /* 0x00000010120a7810 */ /* 0x000fe20007ffe0ff */
[----:B------:R-:W-:Y:S02]  /*0560*/  FFMA R11, R24, R11, R27 ;  /* 0x0000000b180b7223 */ /* 0x000fe4000000001b */
[----:B------:R-:W-:Y:S01]  /*0570*/  LDS R27, [R17+0x380] ;  /* 0x00038000111b7984 */ /* 0x000fe20000000800 */
[----:B------:R-:W-:Y:S01]  /*0580*/  ISETP.GE.OR P2, PT, R10, UR7, P1 ;  /* 0x000000070a007c0c */ /* 0x000fe20008f46670 */
[----:B0-----:R-:W-:-:S04]  /*0590*/  FFMA R9, R12, R9, R11 ;  /* 0x000000090c097223 */ /* 0x001fc8000000000b */
[----:B------:R-:W-:Y:S02]  /*05a0*/  FFMA R12, R8, R13, R9 ;  /* 0x0000000d080c7223 */ /* 0x000fe40000000009 */
[----:B------:R-:W0:Y:S02]  /*05b0*/  LDS.128 R8, [R4+0x30] ;  /* 0x0000300004087984 */ /* 0x000e240000000c00 */
[----:B-1----:R-:W-:-:S04]  /*05c0*/  FFMA R25, R25, R14, R12 ;  /* 0x0000000e19197223 */ /* 0x002fc8000000000c */
[----:B------:R-:W1:Y:S01]  /*05d0*/  @!P2 LDC.64 R12, c[0x0][0x380] ;  /* 0x0000e000ff0cab82 */ /* 0x000e620000000a00 */
[----:B------:R-:W-:Y:S01]  /*05e0*/  @!P2 IADD3 R14, PT, PT, R19, -0x10, RZ ;  /* 0xfffffff0130ea810 */ /* 0x000fe20007ffe0ff */
[----:B--2---:R-:W-:Y:S02]  /*05f0*/  FFMA R25, R26, R15, R25 ;  /* 0x0000000f1a197223 */ /* 0x004fe40000000019 */
[----:B------:R-:W2:Y:S01]  /*0600*/  LDS R26, [R17+0x340] ;  /* 0x00034000111a7984 */ /* 0x000ea20000000800 */
[----:B------:R-:W-:-:S04]  /*0610*/  @!P2 IADD3 R15, P3, P4, R22, R14, R3 ;  /* 0x0000000e160fa210 */ /* 0x000fc80007c7e003 */
[----:B-1----:R-:W-:Y:S02]  /*0620*/  @!P2 LEA R14, P5, R15, R12, 0x2 ;  /* 0x0000000c0f0ea211 */ /* 0x002fe400078a10ff */
[----:B------:R-:W-:-:S04]  /*0630*/  @!P2 IADD3.X R12, PT, PT, RZ, RZ, RZ, P3, P4 ;  /* 0x000000ffff0ca210 */ /* 0x000fc80001fe84ff */
[----:B------:R-:W-:Y:S02]  /*0640*/  @!P2 LEA.HI.X R15, R15, R13, R12, 0x2, P5 ;  /* 0x0000000d0f0fa211 */ /* 0x000fe400028f140c */
[----:B------:R-:W-:-:S04]  /*0650*/  IADD3 R12, PT, PT, R16, 0x10, RZ ;  /* 0x00000010100c7810 */ /* 0x000fc80007ffe0ff */
[----:B------:R-:W-:Y:S01]  /*0660*/  ISETP.GE.OR P0, PT, R12, UR7, P0 ;  /* 0x000000070c007c0c */ /* 0x000fe20008706670 */
[----:B0-----:R-:W-:Y:S02]  /*0670*/  FFMA R29, R8, R29, R25 ;  /* 0x0000001d081d7223 */ /* 0x001fe40000000019 */
[----:B------:R-:W0:Y:S01]  /*0680*/  LDS R8, [R17+0x3c0] ;  /* 0x0003c00011087984 */ /* 0x000e220000000800 */
[----:B------:R-:W-:Y:S01]  /*0690*/  HFMA2 R28, -RZ, RZ, 0, 0 ;  /* 0x00000000ff1c7431 */ /* 0x000fe200000001ff */
[----:B------:R-:W-:Y:S08]  /*06a0*/  BAR.SYNC.DEFER_BLOCKING 0x0 ;  /* 0x0000000000007b1d */ /* 0x000ff00000010000 */
[----:B------:R-:W1:Y:S01]  /*06b0*/  @!P0 LDC.64 R12, c[0x0][0x388] ;  /* 0x0000e200ff0c8b82 */ /* 0x000e620000000a00 */
[----:B------:R-:W-:Y:S01]  /*06c0*/  @!P0 SHF.R.S32.HI R24, RZ, 0x1f, R16 ;  /* 0x0000001fff188819 */ /* 0x000fe20000011410 */
[----:B------:R3:W4:Y:S01]  /*06d0*/  @!P2 LDG.E R28, desc[UR10][R14.64+0x40] ;  /* 0x0000400a0e1ca981 */ /* 0x000722000c1e1900 */
[----:B------:R-:W-:-:S04]  /*06e0*/  @!P0 IADD3 R25, P2, PT, R23, R16, RZ ;  /* 0x0000001017198210 */ /* 0x000fc80007f5e0ff */
[----:B---3--:R-:W-:Y:S02]  /*06f0*/  @!P0 LEA.HI.X.SX32 R14, R23, R24, 0x1, P2 ;  /* 0x00000018170e8211 */ /* 0x008fe400010f0eff */
[----:B-1----:R-:W-:-:S04]  /*0700*/  @!P0 LEA R24, P2, R25, R12, 0x2 ;  /* 0x0000000c19188211 */ /* 0x002fc800078410ff */
[----:B------:R-:W-:Y:S02]  /*0710*/  @!P0 LEA.HI.X R25, R25, R13, R14, 0x2, P2 ;  /* 0x0000000d19198211 */ /* 0x000fe400010f140e */
[----:B------:R-:W-:-:S06]  /*0720*/  MOV R13, RZ ;  /* 0x000000ff000d7202 */ /* 0x000fcc0000000f00 */
[----:B------:R1:W3:Y:S01]  /*0730*/  @!P0 LDG.E R13, desc[UR10][R24.64+0x40] ;  /* 0x0000400a180d8981 */ /* 0x0002e2000c1e1900 */
[----:B------:R-:W-:Y:S01]  /*0740*/  LEA R15, R3, R4, 0x2 ;  /* 0x00000004030f7211 */ /* 0x000fe200078e10ff */
[----:B-1----:R-:W-:Y:S02]  /*0750*/  IMAD R24, R2, 0x40, R17 ;  /* 0x0000004002187824 */ /* 0x002fe400078e0211 */
[----:B--2---:R-:W-:-:S04]  /*0760*/  FFMA R9, R26, R9, R29 ;  /* 0x000000091a097223 */ /* 0x004fc8000000001d */
[----:B------:R-:W-:-:S04]  /*0770*/  FFMA R9, R27, R10, R9 ;  /* 0x0000000a1b097223 */ /* 0x000fc80000000009 */
[----:B0-----:R-:W-:Y:S01]  /*0780*/  FFMA R9, R8, R11, R9 ;  /* 0x0000000b08097223 */ /* 0x001fe20000000009 */
[----:B------:R-:W-:-:S04]  /*0790*/  UIADD3 UR4, UPT, UPT, UR4, 0x2, URZ ;  /* 0x0000000204047890 */ /* 0x000fc8000fffe0ff */
[----:B------:R-:W-:Y:S01]  /*07a0*/  UISETP.NE.AND UP0, UPT, UR4, URZ, UPT ;  /* 0x000000ff0400728c */ /* 0x000fe2000bf05270 */
[----:B------:R-:W-:Y:S02]  /*07b0*/  IADD3 R18, PT, PT, R18, 0x20, RZ ;  /* 0x0000002012127810 */ /* 0x000fe40007ffe0ff */
[----:B------:R-:W-:Y:S02]  /*07c0*/  IADD3 R19, PT, PT, R19, 0x20, RZ ;  /* 0x0000002013137810 */ /* 0x000fe40007ffe0ff */
[----:B------:R-:W-:Y:S02]  /*07d0*/  IADD3 R16, PT, PT, R16, 0x20, RZ ;  /* 0x0000002010107810 */ /* 0x000fe40007ffe0ff */
[----:B------:R-:W-:Y:S02]  /*07e0*/  IADD3 R20, PT, PT, R20, 0x20, RZ ;  /* 0x0000002014147810 */ /* 0x000fe40007ffe0ff */
[----:B------:R-:W-:Y:S01]  /*07f0*/  IADD3 R21, PT, PT, R21, 0x20, RZ ;  /* 0x0000002015157810 */ /* 0x000fe20007ffe0ff */
[----:B----4-:R-:W-:Y:S04]  /*0800*/  STS [R15], R28 ;  /* 0x0000001c0f007388 */ /* 0x010fe80000000800 */
        /* <DEDUP_REMOVED lines=13> */
[----:B------:R-:W1:Y:S01]  /*08e0*/  LDS.128 R8, [R4+0x10] ;  /* 0x0000100004087984 */ /* 0x000e620000000c00 */
[----:B--2---:R-:W-:-:S04]  /*08f0*/  FFMA R27, R27, R14, R26 ;  /* 0x0000000e1b1b7223 */ /* 0x004fc8000000001a */
[----:B0-----:R-:W-:Y:S02]  /*0900*/  FFMA R15, R12, R15, R27 ;  /* 0x0000000f0c0f7223 */ /* 0x001fe4000000001b */
[----:B------:R-:W-:Y:S02]  /*0910*/  LDS R27, [R17+0x200] ;  /* 0x00020000111b7984 */ /* 0x000fe40000000800 */
[----:B-1----:R-:W-:Y:S02]  /*0920*/  FFMA R13, R8, R13, R15 ;  /* 0x0000000d080d7223 */ /* 0x002fe4000000000f */
[----:B------:R-:W0:Y:S02]  /*0930*/  LDS R8, [R17+0x1c0] ;  /* 0x0001c00011087984 */ /* 0x000e240000000800 */
[----:B------:R-:W-:Y:S02]  /*0940*/  FFMA R26, R24, R9, R13 ;  /* 0x00000009181a7223 */ /* 0x000fe4000000000d */
[----:B------:R-:W1:Y:S04]  /*0950*/  LDS.128 R12, [R4+0x20] ;  /* 0x00002000040c7984 */ /* 0x000e680000000c00 */
[----:B------:R-:W2:Y:S01]  /*0960*/  LDS R24, [R17+0x240] ;  /* 0x0002400011187984 */ /* 0x000ea20000000800 */
[----:B------:R-:W-:-:S03]  /*0970*/  FFMA R9, R25, R10, R26 ;  /* 0x0000000a19097223 */ /* 0x000fc6000000001a */
[----:B------:R-:W3:Y:S01]  /*0980*/  LDS R25, [R17+0x280] ;  /* 0x0002800011197984 */ /* 0x000ee20000000800 */
[----:B0-----:R-:W-:-:S04]  /*0990*/  FFMA R9, R8, R11, R9 ;  /* 0x0000000b08097223 */ /* 0x001fc80000000009 */
[----:B-1----:R-:W-:Y:S02]  /*09a0*/  FFMA R9, R12, R27, R9 ;  /* 0x0000001b0c097223 */ /* 0x002fe40000000009 */
[----:B------:R-:W0:Y:S02]  /*09b0*/  LDS R12, [R17+0x2c0] ;  /* 0x0002c000110c7984 */ /* 0x000e240000000800 */
[----:B--2---:R-:W-:Y:S02]  /*09c0*/  FFMA R24, R24, R13, R9 ;  /* 0x0000000d18187223 */ /* 0x004fe40000000009 */
[----:B------:R-:W-:Y:S04]  /*09d0*/  LDS R13, [R17+0x300] ;  /* 0x00030000110d7984 */ /* 0x000fe80000000800 */
[----:B------:R-:W1:Y:S01]  /*09e0*/  LDS.128 R8, [R4+0x30] ;  /* 0x0000300004087984 */ /* 0x000e620000000c00 */
[----:B---3--:R-:W-:-:S03]  /*09f0*/  FFMA R25, R25, R14, R24 ;  /* 0x0000000e19197223 */ /* 0x008fc60000000018 */
[----:B------:R-:W2:Y:S04]  /*0a00*/  LDS R27, [R17+0x340] ;  /* 0x00034000111b7984 */ /* 0x000ea80000000800 */
[----:B------:R-:W3:Y:S01]  /*0a10*/  LDS R14, [R17+0x380] ;  /* 0x00038000110e7984 */ /* 0x000ee20000000800 */
[----:B0-----:R-:W-:-:S04]  /*0a20*/  FFMA R15, R12, R15, R25 ;  /* 0x0000000f0c0f7223 */ /* 0x001fc80000000019 */
[----:B-1----:R-:W-:-:S04]  /*0a30*/  FFMA R8, R8, R13, R15 ;  /* 0x0000000d08087223 */ /* 0x002fc8000000000f */
[----:B--2---:R-:W-:-:S04]  /*0a40*/  FFMA R9, R27, R9, R8 ;  /* 0x000000091b097223 */ /* 0x004fc80000000008 */
[----:B---3--:R-:W-:-:S04]  /*0a50*/  FFMA R10, R14, R10, R9 ;  /* 0x0000000a0e0a7223 */ /* 0x008fc80000000009 */
[----:B------:R-:W-:Y:S01]  /*0a60*/  FFMA R25, R29, R11, R10 ;  /* 0x0000000b1d197223 */ /* 0x000fe2000000000a */
[----:B------:R-:W-:Y:S06]  /*0a70*/  BAR.SYNC.DEFER_BLOCKING 0x0 ;  /* 0x0000000000007b1d */ /* 0x000fec0000010000 */
[----:B------:R-:W-:Y:S05]  /*0a80*/  BRA.U UP0, `(.L_x_2) ;  /* 0xfffffff900007547 */ /* 0x000fea000b83ffff */
[----:B------:R-:W-:-:S12]  /*0a90*/  ULOP3.LUT UR4, UR9, 0x7fffffe0, URZ, 0xc0, !UPT ;  /* 0x7fffffe009047892 */ /* 0x000fd8000f8ec0ff */
.L_x_1:
[----:B------:R-:W-:-:S09]  /*0aa0*/  ULOP3.LUT UP0, URZ, UR9, 0x10, URZ, 0xc0, !UPT ;  /* 0x0000001009ff7892 */ /* 0x000fd2000f80c0ff */
[----:B------:R-:W-:Y:S05]  /*0ab0*/  BRA.U !UP0, `(.L_x_0) ;  /* 0x0000000108f87547 */ /* 0x000fea000b800000 */
[----:B------:R-:W0:Y:S01]  /*0ac0*/  LDCU UR8, c[0x0][0x398] ;  /* 0x00007300ff0877ac */ /* 0x000e220008000800 */
[----:B------:R-:W-:Y:S01]  /*0ad0*/  IADD3 R13, PT, PT, R3, UR4, RZ ;  /* 0x00000004030d7c10 */ /* 0x000fe2000fffe0ff */
[----:B------:R-:W-:Y:S01]  /*0ae0*/  VIADD R12, R2, UR4 ;  /* 0x00000004020c7c36 */ /* 0x000fe20008000000 */
[----:B------:R-:W1:Y:S02]  /*0af0*/  LDCU UR9, c[0x0][0x3a0] ;  /* 0x00007400ff0977ac */ /* 0x000e640008000800 */
[----:B------:R-:W-:Y:S02]  /*0b00*/  ISETP.GE.AND P0, PT, R13, UR7, PT ;  /* 0x000000070d007c0c */ /* 0x000fe4000bf06270 */
[----:B------:R-:W-:Y:S02]  /*0b10*/  ISETP.GE.AND P1, PT, R12, UR7, PT ;  /* 0x000000070c007c0c */ /* 0x000fe4000bf26270 */
[----:B0-----:R-:W-:Y:S02]  /*0b20*/  ISETP.GE.OR P0, PT, R5, UR8, P0 ;  /* 0x0000000805007c0c */ /* 0x001fe40008706670 */
[----:B-1----:R-:W-:-:S11]  /*0b30*/  ISETP.GE.OR P1, PT, R0, UR9, P1 ;  /* 0x0000000900007c0c */ /* 0x002fd60008f26670 */
[----:B------:R-:W0:Y:S01]  /*0b40*/  @!P0 LDC.64 R10, c[0x0][0x380] ;  /* 0x0000e000ff0a8b82 */ /* 0x000e220000000a00 */
[----:B------:R-:W-:Y:S02]  /*0b50*/  @!P0 IADD3 R13, PT, PT, R22, R13, RZ ;  /* 0x0000000d160d8210 */ /* 0x000fe40007ffe0ff */
[----:B------:R-:W-:-:S05]  /*0b60*/  @!P1 IADD3 R23, PT, PT, R23, R12, RZ ;  /* 0x0000000c17179210 */ /* 0x000fca0007ffe0ff */
[----:B------:R-:W1:Y:S01]  /*0b70*/  @!P1 LDC.64 R8, c[0x0][0x388] ;  /* 0x0000e200ff089b82 */ /* 0x000e620000000a00 */
[----:B0-----:R-:W-:Y:S01]  /*0b80*/  @!P0 IMAD.WIDE.U32 R10, R13, 0x4, R10 ;  /* 0x000000040d0a8825 */ /* 0x001fe200078e000a */
[----:B------:R-:W-:-:S06]  /*0b90*/  CS2R R12, SRZ ;  /* 0x00000000000c7805 */ /* 0x000fcc000001ff00 */
[----:B------:R-:W2:Y:S01]  /*0ba0*/  @!P0 LDG.E R12, desc[UR10][R10.64] ;  /* 0x0000000a0a0c8981 */ /* 0x000ea2000c1e1900 */
[----:B-1----:R-:W-:-:S05]  /*0bb0*/  @!P1 IMAD.WIDE R8, R23, 0x4, R8 ;  /* 0x0000000417089825 */ /* 0x002fca00078e0208 */
[----:B------:R-:W3:Y:S01]  /*0bc0*/  @!P1 LDG.E R13, desc[UR10][R8.64] ;  /* 0x0000000a080d9981 */ /* 0x000ee2000c1e1900 */
[----:B------:R-:W-:-:S04]  /*0bd0*/  UIADD3 UR5, UPT, UPT, UR5, 0x400, URZ ;  /* 0x0000040005057890 */ /* 0x000fc8000fffe0ff */
[----:B------:R-:W-:Y:S01]  /*0be0*/  ULEA UR5, UR6, UR5, 0x18 ;  /* 0x0000000506057291 */ /* 0x000fe2000f8ec0ff */
[----:B------:R-:W-:-:S05]  /*0bf0*/  LEA R23, R3, R4, 0x2 ;  /* 0x0000000403177211 */ /* 0x000fca00078e10ff */
[----:B------:R-:W-:-:S04]  /*0c00*/  LEA R21, R3, UR5, 0x2 ;  /* 0x0000000503157c11 */ /* 0x000fc8000f8e10ff */
[----:B------:R-:W-:Y:S01]  /*0c10*/  LEA R20, R2, R21, 0x6 ;  /* 0x0000001502147211 */ /* 0x000fe200078e30ff */
[----:B--2---:R-:W-:Y:S04]  /*0c20*/  STS [R23], R12 ;  /* 0x0000000c17007388 */ /* 0x004fe80000000800 */
[----:B---3--:R-:W-:Y:S01]  /*0c30*/  STS [R20], R13 ;  /* 0x0000000d14007388 */ /* 0x008fe20000000800 */
[----:B------:R-:W-:Y:S06]  /*0c40*/  BAR.SYNC.DEFER_BLOCKING 0x0 ;  /* 0x0000000000007b1d */ /* 0x000fec0000010000 */
[----:B------:R-:W-:Y:S04]  /*0c50*/  LDS R14, [R21] ;  /* 0x00000000150e7984 */ /* 0x000fe80000000800 */
[----:B------:R-:W0:Y:S04]  /*0c60*/  LDS.128 R16, [R4] ;  /* 0x0000000004107984 */ /* 0x000e280000000c00 */
[----:B------:R-:W1:Y:S04]  /*0c70*/  LDS R15, [R21+0x40] ;  /* 0x00004000150f7984 */ /* 0x000e680000000800 */
[----:B------:R-:W2:Y:S04]  /*0c80*/  LDS R24, [R21+0x80] ;  /* 0x0000800015187984 */ /* 0x000ea80000000800 */
[----:B------:R-:W3:Y:S04]  /*0c90*/  LDS R26, [R21+0xc0] ;  /* 0x0000c000151a7984 */ /* 0x000ee80000000800 */
[----:B------:R-:W-:Y:S04]  /*0ca0*/  LDS R29, [R21+0x100] ;  /* 0x00010000151d7984 */ /* 0x000fe80000000800 */
[----:B------:R-:W4:Y:S04]  /*0cb0*/  LDS.128 R8, [R4+0x10] ;  /* 0x0000100004087984 */ /* 0x000f280000000c00 */
[----:B------:R-:W5:Y:S04]  /*0cc0*/  LDS R22, [R21+0x140] ;  /* 0x0001400015167984 */ /* 0x000f680000000800 */
[----:B------:R-:W5:Y:S04]  /*0cd0*/  LDS R23, [R21+0x180] ;  /* 0x0001800015177984 */ /* 0x000f680000000800 */
[----:B------:R-:W5:Y:S04]  /*0ce0*/  LDS R20, [R21+0x1c0] ;  /* 0x0001c00015147984 */ /* 0x000f680000000800 */
[----:B------:R-:W-:Y:S01]  /*0cf0*/  LDS R27, [R21+0x280] ;  /* 0x00028000151b7984 */ /* 0x000fe20000000800 */
[----:B0-----:R-:W-:-:S03]  /*0d00*/  FFMA R14, R16, R14, R25 ;  /* 0x0000000e100e7223 */ /* 0x001fc60000000019 */
[----:B------:R-:W-:Y:S01]  /*0d10*/  LDS R25, [R21+0x200] ;  /* 0x0002000015197984 */ /* 0x000fe20000000800 */
[----:B-1----:R-:W-:-:S04]  /*0d20*/  FFMA R15, R15, R17, R14 ;  /* 0x000000110f0f7223 */ /* 0x002fc8000000000e */
[----:B--2---:R-:W-:Y:S02]  /*0d30*/  FFMA R17, R24, R18, R15 ;  /* 0x0000001218117223 */ /* 0x004fe4000000000f */
[----:B------:R-:W0:Y:S02]  /*0d40*/  LDS.128 R12, [R4+0x20] ;  /* 0x00002000040c7984 */ /* 0x000e240000000c00 */
[----:B---3--:R-:W-:Y:S02]  /*0d50*/  FFMA R17, R26, R19, R17 ;  /* 0x000000131a117223 */ /* 0x008fe40000000011 */
[----:B------:R-:W1:Y:S02]  /*0d60*/  LDS R24, [R21+0x240] ;  /* 0x0002400015187984 */ /* 0x000e640000000800 */
[----:B----4-:R-:W-:Y:S02]  /*0d70*/  FFMA R17, R8, R29, R17 ;  /* 0x0000001d08117223 */ /* 0x010fe40000000011 */
[----:B------:R-:W2:Y:S02]  /*0d80*/  LDS R8, [R21+0x2c0] ;  /* 0x0002c00015087984 */ /* 0x000ea40000000800 */
[----:B-----5:R-:W-:-:S02]  /*0d90*/  FFMA R22, R22, R9, R17 ;  /* 0x0000000916167223 */ /* 0x020fc40000000011 */
[----:B------:R-:W-:Y:S04]  /*0da0*/  LDS R9, [R21+0x300] ;  /* 0x0003000015097984 */ /* 0x000fe80000000800 */
[----:B------:R-:W3:Y:S01]  /*0db0*/  LDS.128 R16, [R4+0x30] ;  /* 0x0000300004107984 */ /* 0x000ee20000000c00 */
[----:B------:R-:W-:-:S03]  /*0dc0*/  FFMA R29, R23, R10, R22 ;  /* 0x0000000a171d7223 */ /* 0x000fc60000000016 */
[----:B------:R-:W4:Y:S04]  /*0dd0*/  LDS R10, [R21+0x340] ;  /* 0x00034000150a7984 */ /* 0x000f280000000800 */
[----:B------:R-:W5:Y:S04]  /*0de0*/  LDS R23, [R21+0x380] ;  /* 0x0003800015177984 */ /* 0x000f680000000800 */
[----:B------:R-:W5:Y:S01]  /*0df0*/  LDS R22, [R21+0x3c0] ;  /* 0x0003c00015167984 */ /* 0x000f620000000800 */
[----:B------:R-:W-:-:S04]  /*0e00*/  FFMA R11, R20, R11, R29 ;  /* 0x0000000b140b7223 */ /* 0x000fc8000000001d */
[----:B0-----:R-:W-:-:S04]  /*0e10*/  FFMA R11, R12, R25, R11 ;  /* 0x000000190c0b7223 */ /* 0x001fc8000000000b */
[----:B-1----:R-:W-:-:S04]  /*0e20*/  FFMA R24, R24, R13, R11 ;  /* 0x0000000d18187223 */ /* 0x002fc8000000000b */
[----:B------:R-:W-:-:S04]  /*0e30*/  FFMA R27, R27, R14, R24 ;  /* 0x0000000e1b1b7223 */ /* 0x000fc80000000018 */
[----:B--2---:R-:W-:-:S04]  /*0e40*/  FFMA R15, R8, R15, R27 ;  /* 0x0000000f080f7223 */ /* 0x004fc8000000001b */
[----:B---3--:R-:W-:-:S04]  /*0e50*/  FFMA R9, R16, R9, R15 ;  /* 0x0000000910097223 */ /* 0x008fc8000000000f */
[----:B----4-:R-:W-:-:S04]  /*0e60*/  FFMA R10, R10, R17, R9 ;  /* 0x000000110a0a7223 */ /* 0x010fc80000000009 */
[----:B-----5:R-:W-:-:S04]  /*0e70*/  FFMA R23, R23, R18, R10 ;  /* 0x0000001217177223 */ /* 0x020fc8000000000a */
[----:B------:R-:W-:Y:S01]  /*0e80*/  FFMA R25, R22, R19, R23 ;  /* 0x0000001316197223 */ /* 0x000fe20000000017 */
[----:B------:R-:W-:Y:S06]  /*0e90*/  BAR.SYNC.DEFER_BLOCKING 0x0 ;  /* 0x0000000000007b1d */ /* 0x000fec0000010000 */
.L_x_0:
[----:B------:R-:W0:Y:S01]  /*0ea0*/  LDCU UR4, c[0x0][0x3a0] ;  /* 0x00007400ff0477ac */ /* 0x000e220008000800 */
[----:B------:R-:W1:Y:S01]  /*0eb0*/  LDCU UR5, c[0x0][0x398] ;  /* 0x00007300ff0577ac */ /* 0x000e620008000800 */
[----:B0-----:R-:W-:-:S04]  /*0ec0*/  ISETP.GE.AND P0, PT, R0, UR4, PT ;  /* 0x0000000400007c0c */ /* 0x001fc8000bf06270 */
[----:B-1----:R-:W-:-:S13]  /*0ed0*/  ISETP.GE.OR P0, PT, R5, UR5, P0 ;  /* 0x0000000505007c0c */ /* 0x002fda0008706670 */
[----:B------:R-:W-:Y:S05]  /*0ee0*/  @P0 EXIT ;  /* 0x000000000000094d */ /* 0x000fea0003800000 */
[----:B------:R-:W0:Y:S01]  /*0ef0*/  LDC.64 R8, c[0x0][0x390] ;  /* 0x0000e400ff087b82 */ /* 0x000e220000000a00 */
[----:B------:R-:W1:Y:S01]  /*0f00*/  F2F.F64.F32 R10, R25 ;  /* 0x00000019000a7310 */ /* 0x000e620000201800 */
[----:B------:R-:W-:Y:S01]  /*0f10*/  IMAD R5, R5, UR4, R0 ;  /* 0x0000000405057c24 */ /* 0x000fe2000f8e0200 */
[----:B------:R-:W-:Y:S01]  /*0f20*/  MOV R0, 0x0 ;  /* 0x0000000000007802 */ /* 0x000fe20000000f00 */
[----:B------:R2:W-:Y:S01]  /*0f30*/  STL.64 [R1], R2 ;  /* 0x0000000201007387 */ /* 0x0005e20000100a00 */
[----:B------:R-:W3:Y:S03]  /*0f40*/  LDCU.64 UR4, c[0x4][0x8] ;  /* 0x01000100ff0477ac */ /* 0x000ee60008000a00 */
[----:B------:R2:W4:Y:S01]  /*0f50*/  LDC.64 R12, c[0x4][R0] ;  /* 0x01000000000c7b82 */ /* 0x0005220000000a00 */
[----:B-1----:R2:W-:Y:S01]  /*0f60*/  STL.64 [R1+0x8], R10 ;  /* 0x0000080a01007387 */ /* 0x0025e20000100a00 */
[----:B---3--:R-:W-:Y:S01]  /*0f70*/  MOV R4, UR4 ;  /* 0x0000000400047c02 */ /* 0x008fe20008000f00 */
[----:B0-----:R-:W-:Y:S01]  /*0f80*/  IMAD.WIDE R8, R5, 0x4, R8 ;  /* 0x0000000405087825 */ /* 0x001fe200078e0208 */
[----:B------:R-:W-:-:S04]  /*0f90*/  MOV R5, UR5 ;  /* 0x0000000500057c02 */ /* 0x000fc80008000f00 */
[----:B------:R2:W-:Y:S03]  /*0fa0*/  STG.E desc[UR10][R8.64], R25 ;  /* 0x0000001908007986 */ /* 0x0005e6000c10190a */
[----:B------:R-:W-:-:S07]  /*0fb0*/  LEPC R20, `(.L_x_3) ;  /* 0x000000001014794e */ /* 0x000fce0000000000 */
[----:B--2-4-:R-:W-:Y:S05]  /*0fc0*/  CALL.ABS.NOINC R12 ;  /* 0x000000000c007343 */ /* 0x014fea0003c00000 */
.L_x_3:
[----:B------:R-:W-:Y:S05]  /*0fd0*/  EXIT ;  /* 0x000000000000794d */ /* 0x000fea0003800000 */
.L_x_4:
[----:B------:R-:W-:-:S00]  /*0fe0*/  BRA `(.L_x_4) ;  /* 0xfffffffc00fc7947 */ /* 0x000fc0000383ffff */
[----:B------:R-:W-:-:S00]  /*0ff0*/  NOP ;  /* 0x0000000000007918 */ /* 0x000fc00000000000 */
        /* <DEDUP_REMOVED lines=8> */
.L_x_11:


//--------------------- .text._Z6mataddPfS_S_ii   --------------------------
	.section	.text._Z6mataddPfS_S_ii,"ax",@progbits
	.align	128
        .global         _Z6mataddPfS_S_ii
        .type           _Z6mataddPfS_S_ii,@function
        .size           _Z6mataddPfS_S_ii,(.L_x_12 - _Z6mataddPfS_S_ii)
        .other          _Z6mataddPfS_S_ii,@"STO_CUDA_ENTRY STV_DEFAULT"
_Z6mataddPfS_S_ii:
.text._Z6mataddPfS_S_ii:
[----:B------:R-:W0:Y:S01]  /*0000*/  LDC R1, c[0x0][0x37c] ;  /* 0x0000df00ff017b82 */ /* 0x000e220000000800 */
[----:B------:R-:W1:Y:S01]  /*0010*/  S2R R2, SR_TID.Y ;  /* 0x0000000000027919 */ /* 0x000e620000002200 */
[----:B------:R-:W2:Y:S06]  /*0020*/  LDCU UR5, c[0x0][0x2fc] ;  /* 0x00005f80ff0577ac */ /* 0x000eac0008000800 */
[----:B------:R-:W3:Y:S01]  /*0030*/  LDC R0, c[0x0][0x360] ;  /* 0x0000d800ff007b82 */ /* 0x000ee20000000800 */
[----:B0-----:R-:W-:Y:S01]  /*0040*/  IADD3 R1, PT, PT, R1, -0x20, RZ ;  /* 0xffffffe001017810 */ /* 0x001fe20007ffe0ff */
[----:B------:R-:W3:Y:S01]  /*0050*/  S2R R5, SR_TID.X ;  /* 0x0000000000057919 */ /* 0x000ee20000002100 */
[----:B------:R-:W0:Y:S01]  /*0060*/  LDCU.64 UR8, c[0x0][0x398] ;  /* 0x00007300ff0877ac */ /* 0x000e220008000a00 */
[----:B------:R-:W4:Y:S04]  /*0070*/  LDCU UR4, c[0x0][0x2f8] ;  /* 0x00005f00ff0477ac */ /* 0x000f280008000800 */
[----:B------:R-:W1:Y:S08]  /*0080*/  S2UR UR7, SR_CTAID.Y ;  /* 0x00000000000779c3 */ /* 0x000e700000002600 */
[----:B------:R-:W1:Y:S08]  /*0090*/  LDC R3, c[0x0][0x364] ;  /* 0x0000d900ff037b82 */ /* 0x000e700000000800 */
[----:B------:R-:W3:Y:S01]  /*00a0*/  S2UR UR6, SR_CTAID.X ;  /* 0x00000000000679c3 */ /* 0x000ee20000002500 */
[----:B----4-:R-:W-:-:S04]  /*00b0*/  IADD3 R6, P1, PT, R1, UR4, RZ ;  /* 0x0000000401067c10 */ /* 0x010fc8000ff3e0ff */
[----:B--2---:R-:W-:Y:S01]  /*00c0*/  IADD3.X R7, PT, PT, RZ, UR5, RZ, P1, !PT ;  /* 0x00000005ff077c10 */ /* 0x004fe20008ffe4ff */
[----:B-1----:R-:W-:-:S05]  /*00d0*/  IMAD R3, R3, UR7, R2 ;  /* 0x0000000703037c24 */ /* 0x002fca000f8e0202 */
[----:B0-----:R-:W-:Y:S01]  /*00e0*/  ISETP.GE.AND P0, PT, R3, UR9, PT ;  /* 0x0000000903007c0c */ /* 0x001fe2000bf06270 */
[----:B---3--:R-:W-:-:S05]  /*00f0*/  IMAD R0, R0, UR6, R5 ;  /* 0x0000000600007c24 */ /* 0x008fca000f8e0205 */
[----:B------:R-:W-:-:S13]  /*0100*/  ISETP.GE.OR P0, PT, R0, UR8, P0 ;  /* 0x0000000800007c0c */ /* 0x000fda0008706670 */
[----:B------:R-:W-:Y:S05]  /*0110*/  @P0 EXIT ;  /* 0x000000000000094d */ /* 0x000fea0003800000 */
[----:B------:R-:W0:Y:S01]  /*0120*/  LDC.64 R4, c[0x0][0x380] ;  /* 0x0000e000ff047b82 */ /* 0x000e220000000a00 */
[----:B------:R-:W1:Y:S01]  /*0130*/  LDCU.64 UR4, c[0x0][0x358] ;  /* 0x00006b00ff0477ac */ /* 0x000e620008000a00 */
[----:B------:R-:W-:-:S06]  /*0140*/  IMAD R0, R0, UR9, R3 ;  /* 0x0000000900007c24 */ /* 0x000fcc000f8e0203 */
[----:B------:R-:W2:Y:S08]  /*0150*/  LDC.64 R16, c[0x0][0x388] ;  /* 0x0000e200ff107b82 */ /* 0x000eb00000000a00 */
[----:B------:R-:W3:Y:S01]  /*0160*/  LDC.64 R18, c[0x0][0x390] ;  /* 0x0000e400ff127b82 */ /* 0x000ee20000000a00 */
[----:B0-----:R-:W-:-:S05]  /*0170*/  IMAD.WIDE R4, R0, 0x4, R4 ;  /* 0x0000000400047825 */ /* 0x001fca00078e0204 */
[----:B-1----:R-:W4:Y:S01]  /*0180*/  LDG.E R2, desc[UR4][R4.64] ;  /* 0x0000000404027981 */ /* 0x002f22000c1e1900 */
[----:B--2---:R-:W-:-:S05]  /*0190*/  IMAD.WIDE R16, R0, 0x4, R16 ;  /* 0x0000000400107825 */ /* 0x004fca00078e0210 */
[----:B------:R-:W4:Y:S01]  /*01a0*/  LDG.E R3, desc[UR4][R16.64] ;  /* 0x0000000410037981 */ /* 0x000f22000c1e1900 */
[----:B---3--:R-:W-:-:S04]  /*01b0*/  IMAD.WIDE R18, R0, 0x4, R18 ;  /* 0x0000000400127825 */ /* 0x008fc800078e0212 */
[----:B----4-:R-:W-:-:S05]  /*01c0*/  FADD R2, R2, R3 ;  /* 0x0000000302027221 */ /* 0x010fca0000000000 */
[----:B------:R0:W-:Y:S04]  /*01d0*/  STG.E desc[UR4][R18.64], R2 ;  /* 0x0000000212007986 */ /* 0x0001e8000c101904 */
[----:B------:R1:W2:Y:S04]  /*01e0*/  LDG.E R3, desc[UR4][R4.64] ;  /* 0x0000000404037981 */ /* 0x0002a8000c1e1900 */
[----:B------:R-:W3:Y:S01]  /*01f0*/  LDG.E R10, desc[UR4][R16.64] ;  /* 0x00000004100a7981 */ /* 0x000ee2000c1e1900 */
[----:B------:R-:W4:Y:S01]  /*0200*/  F2F.F64.F32 R12, R2 ;  /* 0x00000002000c7310 */ /* 0x000f220000201800 */
[----:B------:R-:W-:Y:S01]  /*0210*/  MOV R14, 0x0 ;  /* 0x00000000000e7802 */ /* 0x000fe20000000f00 */
[----:B------:R-:W1:Y:S01]  /*0220*/  LDCU.64 UR4, c[0x4][0x20] ;  /* 0x01000400ff0477ac */ /* 0x000e620008000a00 */
[----:B------:R0:W-:Y:S04]  /*0230*/  STL [R1+0x18], R0 ;  /* 0x0000180001007387 */ /* 0x0001e80000100800 */
[----:B------:R-:W0:Y:S01]  /*0240*/  LDC.64 R14, c[0x4][R14] ;  /* 0x010000000e0e7b82 */ /* 0x000e220000000a00 */
[----:B----4-:R4:W-:Y:S01]  /*0250*/  STL.64 [R1+0x10], R12 ;  /* 0x0000100c01007387 */ /* 0x0109e20000100a00 */
[----:B-1----:R-:W-:-:S02]  /*0260*/  MOV R4, UR4 ;  /* 0x0000000400047c02 */ /* 0x002fc40008000f00 */
[----:B------:R-:W-:Y:S01]  /*0270*/  MOV R5, UR5 ;  /* 0x0000000500057c02 */ /* 0x000fe20008000f00 */
[----:B--2---:R-:W1:Y:S08]  /*0280*/  F2F.F64.F32 R8, R3 ;  /* 0x0000000300087310 */ /* 0x004e700000201800 */
[----:B---3--:R-:W2:Y:S01]  /*0290*/  F2F.F64.F32 R10, R10 ;  /* 0x0000000a000a7310 */ /* 0x008ea20000201800 */
[----:B-1----:R4:W-:Y:S04]  /*02a0*/  STL.64 [R1], R8 ;  /* 0x0000000801007387 */ /* 0x0029e80000100a00 */
[----:B0-2---:R4:W-:Y:S02]  /*02b0*/  STL.64 [R1+0x8], R10 ;  /* 0x0000080a01007387 */ /* 0x0059e40000100a00 */
[----:B------:R-:W-:-:S07]  /*02c0*/  LEPC R20, `(.L_x_5) ;  /* 0x000000001014794e */ /* 0x000fce0000000000 */
[----:B----4-:R-:W-:Y:S05]  /*02d0*/  CALL.ABS.NOINC R14 ;  /* 0x000000000e007343 */ /* 0x010fea0003c00000 */
.L_x_5:
[----:B------:R-:W-:Y:S05]  /*02e0*/  EXIT ;  /* 0x000000000000794d */ /* 0x000fea0003800000 */
.L_x_6:
        /* <DEDUP_REMOVED lines=9> */
.L_x_12:


//--------------------- .text._Z12mul1DVectorsPfS_S_i --------------------------
	.section	.text._Z12mul1DVectorsPfS_S_i,"ax",@progbits
	.align	128
        .global         _Z12mul1DVectorsPfS_S_i
        .type           _Z12mul1DVectorsPfS_S_i,@function
        .size           _Z12mul1DVectorsPfS_S_i,(.L_x_13 - _Z12mul1DVectorsPfS_S_i)
        .other          _Z12mul1DVectorsPfS_S_i,@"STO_CUDA_ENTRY STV_DEFAULT"
_Z12mul1DVectorsPfS_S_i:
.text._Z12mul1DVectorsPfS_S_i:
[----:B------:R-:W0:Y:S01]  /*0000*/  LDC R1, c[0x0][0x37c] ;  /* 0x0000df00ff017b82 */ /* 0x000e220000000800 */
[----:B------:R-:W1:Y:S01]  /*0010*/  S2R R0, SR_TID.X ;  /* 0x0000000000007919 */ /* 0x000e620000002100 */
[----:B------:R-:W2:Y:S06]  /*0020*/  LDCU UR5, c[0x0][0x2fc] ;  /* 0x00005f80ff0577ac */ /* 0x000eac0008000800 */
[----:B------:R-:W1:Y:S01]  /*0030*/  S2UR UR6, SR_CTAID.X ;  /* 0x00000000000679c3 */ /* 0x000e620000002500 */
[----:B0-----:R-:W-:Y:S01]  /*0040*/  IADD3 R1, PT, PT, R1, -0x20, RZ ;  /* 0xffffffe001017810 */ /* 0x001fe20007ffe0ff */
[----:B------:R-:W0:Y:S01]  /*0050*/  LDCU UR7, c[0x0][0x398] ;  /* 0x00007300ff0777ac */ /* 0x000e220008000800 */
[----:B------:R-:W3:Y:S05]  /*0060*/  LDCU UR4, c[0x0][0x2f8] ;  /* 0x00005f00ff0477ac */ /* 0x000eea0008000800 */
[----:B------:R-:W1:Y:S01]  /*0070*/  LDC R3, c[0x0][0x360] ;  /* 0x0000d800ff037b82 */ /* 0x000e620000000800 */
[----:B---3--:R-:W-:-:S04]  /*0080*/  IADD3 R6, P1, PT, R1, UR4, RZ ;  /* 0x0000000401067c10 */ /* 0x008fc8000ff3e0ff */
[----:B--2---:R-:W-:Y:S01]  /*0090*/  IADD3.X R7, PT, PT, RZ, UR5, RZ, P1, !PT ;  /* 0x00000005ff077c10 */ /* 0x004fe20008ffe4ff */
[----:B-1----:R-:W-:-:S05]  /*00a0*/  IMAD R0, R3, UR6, R0 ;  /* 0x0000000603007c24 */ /* 0x002fca000f8e0200 */
[----:B0-----:R-:W-:-:S13]  /*00b0*/  ISETP.GE.AND P0, PT, R0, UR7, PT ;  /* 0x0000000700007c0c */ /* 0x001fda000bf06270 */
[----:B------:R-:W-:Y:S05]  /*00c0*/  @P0 EXIT ;  /* 0x000000000000094d */ /* 0x000fea0003800000 */
[----:B------:R-:W0:Y:S01]  /*00d0*/  LDC.64 R4, c[0x0][0x380] ;  /* 0x0000e000ff047b82 */ /* 0x000e220000000a00 */
[----:B------:R-:W1:Y:S07]  /*00e0*/  LDCU.64 UR4, c[0x0][0x358] ;  /* 0x00006b00ff0477ac */ /* 0x000e6e0008000a00 */
[----:B------:R-:W2:Y:S08]  /*00f0*/  LDC.64 R16, c[0x0][0x388] ;  /* 0x0000e200ff107b82 */ /* 0x000eb00000000a00 */
[----:B------:R-:W3:Y:S01]  /*0100*/  LDC.64 R18, c[0x0][0x390] ;  /* 0x0000e400ff127b82 */ /* 0x000ee20000000a00 */
[----:B0-----:R-:W-:-:S05]  /*0110*/  IMAD.WIDE R4, R0, 0x4, R4 ;  /* 0x0000000400047825 */ /* 0x001fca00078e0204 */
[----:B-1----:R-:W4:Y:S01]  /*0120*/  LDG.E R2, desc[UR4][R4.64] ;  /* 0x0000000404027981 */ /* 0x002f22000c1e1900 */
[----:B--2---:R-:W-:-:S05]  /*0130*/  IMAD.WIDE R16, R0, 0x4, R16 ;  /* 0x0000000400107825 */ /* 0x004fca00078e0210 */
[----:B------:R-:W4:Y:S01]  /*0140*/  LDG.E R3, desc[UR4][R16.64] ;  /* 0x0000000410037981 */ /* 0x000f22000c1e1900 */
[----:B---3--:R-:W-:-:S04]  /*0150*/  IMAD.WIDE R18, R0, 0x4, R18 ;  /* 0x0000000400127825 */ /* 0x008fc800078e0212 */
[----:B----4-:R-:W-:-:S05]  /*0160*/  FMUL R2, R2, R3 ;  /* 0x0000000302027220 */ /* 0x010fca0000400000 */
        /* <DEDUP_REMOVED lines=17> */
.L_x_7:
[----:B------:R-:W-:Y:S05]  /*0280*/  EXIT ;  /* 0x000000000000794d */ /* 0x000fea0003800000 */
.L_x_8:
        /* <DEDUP_REMOVED lines=15> */
.L_x_13:


//--------------------- .text._Z8printTIDv        --------------------------
	.section	.text._Z8printTIDv,"ax",@progbits
	.align	128
        .global         _Z8printTIDv
        .type           _Z8printTIDv,@function
        .size           _Z8printTIDv,(.L_x_14 - _Z8printTIDv)
        .other          _Z8printTIDv,@"STO_CUDA_ENTRY STV_DEFAULT"
_Z8printTIDv:
.text._Z8printTIDv:
[----:B------:R-:W0:Y:S01]  /*0000*/  LDC R1, c[0x0][0x37c] ;  /* 0x0000df00ff017b82 */ /* 0x000e220000000800 */
[----:B------:R-:W1:Y:S01]  /*0010*/  S2R R8, SR_TID.X ;  /* 0x0000000000087919 */ /* 0x000e620000002100 */
[----:B0-----:R-:W-:Y:S01]  /*0020*/  VIADD R1, R1, 0xfffffff8 ;  /* 0xfffffff801017836 */ /* 0x001fe20000000000 */
[----:B------:R-:W-:Y:S01]  /*0030*/  MOV R0, 0x0 ;  /* 0x0000000000007802 */ /* 0x000fe20000000f00 */
[----:B------:R-:W0:Y:S04]  /*0040*/  LDCU UR4, c[0x0][0x2f8] ;  /* 0x00005f00ff0477ac */ /* 0x000e280008000800 */
[----:B------:R2:W3:Y:S01]  /*0050*/  LDC.64 R2, c[0x4][R0] ;  /* 0x0100000000027b82 */ /* 0x0004e20000000a00 */
[----:B------:R-:W4:Y:S01]  /*0060*/  LDCU.64 UR6, c[0x4][0x10] ;  /* 0x01000200ff0677ac */ /* 0x000f220008000a00 */
[----:B------:R-:W5:Y:S01]  /*0070*/  LDCU UR5, c[0x0][0x2fc] ;  /* 0x00005f80ff0577ac */ /* 0x000f620008000800 */
[----:B0-----:R-:W-:Y:S01]  /*0080*/  IADD3 R6, P0, PT, R1, UR4, RZ ;  /* 0x0000000401067c10 */ /* 0x001fe2000ff1e0ff */
[----:B----4-:R-:W-:Y:S01]  /*0090*/  IMAD.U32 R4, RZ, RZ, UR6 ;  /* 0x00000006ff047e24 */ /* 0x010fe2000f8e00ff */
[----:B------:R-:W-:-:S03]  /*00a0*/  MOV R5, UR7 ;  /* 0x0000000700057c02 */ /* 0x000fc60008000f00 */
[----:B-----5:R-:W-:Y:S01]  /*00b0*/  IMAD.X R7, RZ, RZ, UR5, P0 ;  /* 0x00000005ff077e24 */ /* 0x020fe200080e06ff */
[----:B-1----:R2:W-:Y:S07]  /*00c0*/  STL [R1], R8 ;  /* 0x0000000801007387 */ /* 0x0025ee0000100800 */
[----:B------:R-:W-:-:S07]  /*00d0*/  LEPC R20, `(.L_x_9) ;  /* 0x000000001014794e */ /* 0x000fce0000000000 */
[----:B--23--:R-:W-:Y:S05]  /*00e0*/  CALL.ABS.NOINC R2 ;  /* 0x0000000002007343 */ /* 0x00cfea0003c00000 */
.L_x_9:
[----:B------:R-:W-:Y:S05]  /*00f0*/  EXIT ;  /* 0x000000000000794d */ /* 0x000fea0003800000 */
.L_x_10:
        /* <DEDUP_REMOVED lines=16> */
.L_x_14:


//--------------------- .nv.global.init           --------------------------
	.section	.nv.global.init,"aw",@progbits
.nv.global.init:
	.type		$str,@object
	.size		$str,($str$1 - $str)
$str:
        /*0000*/ 	.byte	0x5b, 0x25, 0x64, 0x2c, 0x25, 0x64, 0x5d, 0x20, 0x2d, 0x20, 0x25, 0x66, 0x0a, 0x00
	.type		$str$1,@object
	.size		$str$1,($str$2 - $str$1)
$str$1:
        /*000e*/ 	.byte	0x54, 0x68, 0x72, 0x65, 0x61, 0x64, 0x20, 0x69, 0x64, 0x3a, 0x20, 0x25, 0x64, 0x0a, 0x00
	.type		$str$2,@object
	.size		$str$2,($str$3 - $str$2)
$str$2:
        /*001d*/ 	.byte	0x25, 0x66, 0x20, 0x2a, 0x20, 0x25, 0x66, 0x20, 0x3d, 0x20, 0x25, 0x66, 0x20, 0x66, 0x72, 0x6f
        /*002d*/ 	.byte	0x6d, 0x20, 0x74, 0x68, 0x72, 0x65, 0x61, 0x64, 0x20, 0x25, 0x64, 0x0a, 0x00
	.type		$str$3,@object
	.size		$str$3,(.L_3 - $str$3)
$str$3:
        /*003a*/ 	.byte	0x25, 0x66, 0x20, 0x2b, 0x20, 0x25, 0x66, 0x20, 0x3d, 0x20, 0x25, 0x66, 0x20, 0x66, 0x72, 0x6f
        /*004a*/ 	.byte	0x6d, 0x20, 0x74, 0x68, 0x72, 0x65, 0x61, 0x64, 0x20, 0x25, 0x64, 0x0a, 0x00
.L_3:


//--------------------- .nv.shared._Z11fusedKernelPfS_S_iii --------------------------
	.section	.nv.shared._Z11fusedKernelPfS_S_iii,"aw",@nobits
	.sectionflags	@""
	.align	4
.nv.shared._Z11fusedKernelPfS_S_iii:
	.zero		3072


//--------------------- .nv.shared.reserved.0     --------------------------
	.section	.nv.shared.reserved.0,"aw",@nobits
	.weak		__nv_reservedSMEM_offset_0_alias
	.size		__nv_reservedSMEM_offset_0_alias, 0, 64
	.other		__nv_reservedSMEM_offset_0_alias,@"STO_CUDA_RESERVED_SHARED STV_DEFAULT"
__nv_reservedSMEM_offset_0_alias:
	.zero		0
	.zero		64


//--------------------- .nv.constant0._Z11fusedKernelPfS_S_iii --------------------------
	.section	.nv.constant0._Z11fusedKernelPfS_S_iii,"a",@progbits
	.sectionflags	@""
	.align	4
.nv.constant0._Z11fusedKernelPfS_S_iii:
	.zero		932


//--------------------- .nv.constant0._Z6mataddPfS_S_ii --------------------------
	.section	.nv.constant0._Z6mataddPfS_S_ii,"a",@progbits
	.sectionflags	@""
	.align	4
.nv.constant0._Z6mataddPfS_S_ii:
	.zero		928


//--------------------- .nv.constant0._Z12mul1DVectorsPfS_S_i --------------------------
	.section	.nv.constant0._Z12mul1DVectorsPfS_S_i,"a",@progbits
	.sectionflags	@""
	.align	4
.nv.constant0._Z12mul1DVectorsPfS_S_i:
	.zero		924


//--------------------- .nv.constant0._Z8printTIDv --------------------------
	.section	.nv.constant0._Z8printTIDv,"a",@progbits
	.sectionflags	@""
	.align	4
.nv.constant0._Z8printTIDv:
	.zero		896


//--------------------- SYMBOLS --------------------------

	.type		.nv.reservedSmem.offset0,@object
	.size		.nv.reservedSmem.offset0,0x4
	.type		.nv.reservedSmem.cap,@object
	.size		.nv.reservedSmem.cap,0x4
	.type		vprintf,@function
